//
// Generated by NVIDIA NVVM Compiler
//
// Compiler Build ID: CL-36424714
// Cuda compilation tools, release 13.0, V13.0.88
// Based on NVVM 20.0.0
//

.version 9.0
.target sm_100
.address_size 64

	// .globl	_Z10Pos_periodPdS_S_S_S_S_S_S_S_Pi
.func  (.param .b64 func_retval0) __internal_accurate_pow
(
	.param .b64 __internal_accurate_pow_param_0,
	.param .b64 __internal_accurate_pow_param_1
)
;

.visible .entry _Z10Pos_periodPdS_S_S_S_S_S_S_S_Pi(
	.param .u64 .ptr .align 1 _Z10Pos_periodPdS_S_S_S_S_S_S_S_Pi_param_0,
	.param .u64 .ptr .align 1 _Z10Pos_periodPdS_S_S_S_S_S_S_S_Pi_param_1,
	.param .u64 .ptr .align 1 _Z10Pos_periodPdS_S_S_S_S_S_S_S_Pi_param_2,
	.param .u64 .ptr .align 1 _Z10Pos_periodPdS_S_S_S_S_S_S_S_Pi_param_3,
	.param .u64 .ptr .align 1 _Z10Pos_periodPdS_S_S_S_S_S_S_S_Pi_param_4,
	.param .u64 .ptr .align 1 _Z10Pos_periodPdS_S_S_S_S_S_S_S_Pi_param_5,
	.param .u64 .ptr .align 1 _Z10Pos_periodPdS_S_S_S_S_S_S_S_Pi_param_6,
	.param .u64 .ptr .align 1 _Z10Pos_periodPdS_S_S_S_S_S_S_S_Pi_param_7,
	.param .u64 .ptr .align 1 _Z10Pos_periodPdS_S_S_S_S_S_S_S_Pi_param_8,
	.param .u64 .ptr .align 1 _Z10Pos_periodPdS_S_S_S_S_S_S_S_Pi_param_9
)
{
	.reg .pred 	%p<10>;
	.reg .b32 	%r<4>;
	.reg .b64 	%rd<31>;
	.reg .b64 	%fd<43>;

	ld.param.u64 	%rd7, [_Z10Pos_periodPdS_S_S_S_S_S_S_S_Pi_param_0];
	ld.param.u64 	%rd8, [_Z10Pos_periodPdS_S_S_S_S_S_S_S_Pi_param_1];
	ld.param.u64 	%rd9, [_Z10Pos_periodPdS_S_S_S_S_S_S_S_Pi_param_2];
	ld.param.u64 	%rd11, [_Z10Pos_periodPdS_S_S_S_S_S_S_S_Pi_param_3];
	ld.param.u64 	%rd12, [_Z10Pos_periodPdS_S_S_S_S_S_S_S_Pi_param_4];
	ld.param.u64 	%rd13, [_Z10Pos_periodPdS_S_S_S_S_S_S_S_Pi_param_6];
	ld.param.u64 	%rd14, [_Z10Pos_periodPdS_S_S_S_S_S_S_S_Pi_param_7];
	ld.param.u64 	%rd10, [_Z10Pos_periodPdS_S_S_S_S_S_S_S_Pi_param_9];
	cvta.to.global.u64 	%rd1, %rd14;
	cvta.to.global.u64 	%rd2, %rd12;
	cvta.to.global.u64 	%rd3, %rd13;
	cvta.to.global.u64 	%rd4, %rd11;
	mov.u32 	%r1, %tid.x;
	setp.gt.u32 	%p1, %r1, 432;
	@%p1 bra 	$L__BB0_14;
	cvta.to.global.u64 	%rd15, %rd7;
	mul.wide.u32 	%rd16, %r1, 8;
	add.s64 	%rd5, %rd15, %rd16;
	ld.global.f64 	%fd1, [%rd5];
	ld.global.f64 	%fd2, [%rd4];
	setp.geu.f64 	%p2, %fd1, %fd2;
	@%p2 bra 	$L__BB0_4;
	ld.global.f64 	%fd14, [%rd4+8];
	sub.f64 	%fd15, %fd14, %fd2;
	add.f64 	%fd16, %fd1, %fd15;
	st.global.f64 	[%rd5], %fd16;
	setp.eq.s32 	%p5, %r1, 432;
	@%p5 bra 	$L__BB0_7;
	ld.global.f64 	%fd17, [%rd4+8];
	ld.global.f64 	%fd18, [%rd4];
	sub.f64 	%fd19, %fd17, %fd18;
	add.s64 	%rd20, %rd3, %rd16;
	ld.global.f64 	%fd20, [%rd20];
	add.f64 	%fd21, %fd20, %fd19;
	st.global.f64 	[%rd20], %fd21;
	bra.uni 	$L__BB0_7;
$L__BB0_4:
	ld.global.f64 	%fd3, [%rd4+8];
	setp.ltu.f64 	%p3, %fd1, %fd3;
	@%p3 bra 	$L__BB0_7;
	sub.f64 	%fd7, %fd3, %fd2;
	sub.f64 	%fd8, %fd1, %fd7;
	st.global.f64 	[%rd5], %fd8;
	setp.eq.s32 	%p4, %r1, 432;
	@%p4 bra 	$L__BB0_7;
	ld.global.f64 	%fd9, [%rd4+8];
	ld.global.f64 	%fd10, [%rd4];
	sub.f64 	%fd11, %fd9, %fd10;
	add.s64 	%rd18, %rd3, %rd16;
	ld.global.f64 	%fd12, [%rd18];
	sub.f64 	%fd13, %fd12, %fd11;
	st.global.f64 	[%rd18], %fd13;
$L__BB0_7:
	cvta.to.global.u64 	%rd21, %rd8;
	add.s64 	%rd6, %rd21, %rd16;
	ld.global.f64 	%fd4, [%rd6];
	ld.global.f64 	%fd5, [%rd2];
	setp.geu.f64 	%p6, %fd4, %fd5;
	@%p6 bra 	$L__BB0_10;
	ld.global.f64 	%fd29, [%rd2+8];
	sub.f64 	%fd30, %fd29, %fd5;
	add.f64 	%fd31, %fd4, %fd30;
	st.global.f64 	[%rd6], %fd31;
	setp.eq.s32 	%p9, %r1, 432;
	@%p9 bra 	$L__BB0_13;
	ld.global.f64 	%fd32, [%rd2+8];
	ld.global.f64 	%fd33, [%rd2];
	sub.f64 	%fd34, %fd32, %fd33;
	add.s64 	%rd26, %rd1, %rd16;
	ld.global.f64 	%fd35, [%rd26];
	add.f64 	%fd36, %fd35, %fd34;
	st.global.f64 	[%rd26], %fd36;
	bra.uni 	$L__BB0_13;
$L__BB0_10:
	ld.global.f64 	%fd6, [%rd2+8];
	setp.ltu.f64 	%p7, %fd4, %fd6;
	@%p7 bra 	$L__BB0_13;
	sub.f64 	%fd22, %fd6, %fd5;
	sub.f64 	%fd23, %fd4, %fd22;
	st.global.f64 	[%rd6], %fd23;
	setp.eq.s32 	%p8, %r1, 432;
	@%p8 bra 	$L__BB0_13;
	ld.global.f64 	%fd24, [%rd2+8];
	ld.global.f64 	%fd25, [%rd2];
	sub.f64 	%fd26, %fd24, %fd25;
	add.s64 	%rd24, %rd1, %rd16;
	ld.global.f64 	%fd27, [%rd24];
	sub.f64 	%fd28, %fd27, %fd26;
	st.global.f64 	[%rd24], %fd28;
$L__BB0_13:
	cvta.to.global.u64 	%rd27, %rd9;
	add.s64 	%rd29, %rd27, %rd16;
	ld.global.f64 	%fd37, [%rd29];
	mul.f64 	%fd38, %fd37, 0d408F400000000000;
	mov.f64 	%fd39, 0d3FE0000000000000;
	copysign.f64 	%fd40, %fd38, %fd39;
	add.rz.f64 	%fd41, %fd38, %fd40;
	cvt.rzi.f64.f64 	%fd42, %fd41;
	cvt.rzi.s32.f64 	%r2, %fd42;
	cvta.to.global.u64 	%rd30, %rd10;
	atom.global.min.s32 	%r3, [%rd30], %r2;
	bar.sync 	0;
$L__BB0_14:
	ret;

}
	// .globl	_Z9rescale_TPdS_S_S_S_S_S_S_S_S_S_S_
.visible .entry _Z9rescale_TPdS_S_S_S_S_S_S_S_S_S_S_(
	.param .u64 .ptr .align 1 _Z9rescale_TPdS_S_S_S_S_S_S_S_S_S_S__param_0,
	.param .u64 .ptr .align 1 _Z9rescale_TPdS_S_S_S_S_S_S_S_S_S_S__param_1,
	.param .u64 .ptr .align 1 _Z9rescale_TPdS_S_S_S_S_S_S_S_S_S_S__param_2,
	.param .u64 .ptr .align 1 _Z9rescale_TPdS_S_S_S_S_S_S_S_S_S_S__param_3,
	.param .u64 .ptr .align 1 _Z9rescale_TPdS_S_S_S_S_S_S_S_S_S_S__param_4,
	.param .u64 .ptr .align 1 _Z9rescale_TPdS_S_S_S_S_S_S_S_S_S_S__param_5,
	.param .u64 .ptr .align 1 _Z9rescale_TPdS_S_S_S_S_S_S_S_S_S_S__param_6,
	.param .u64 .ptr .align 1 _Z9rescale_TPdS_S_S_S_S_S_S_S_S_S_S__param_7,
	.param .u64 .ptr .align 1 _Z9rescale_TPdS_S_S_S_S_S_S_S_S_S_S__param_8,
	.param .u64 .ptr .align 1 _Z9rescale_TPdS_S_S_S_S_S_S_S_S_S_S__param_9,
	.param .u64 .ptr .align 1 _Z9rescale_TPdS_S_S_S_S_S_S_S_S_S_S__param_10,
	.param .u64 .ptr .align 1 _Z9rescale_TPdS_S_S_S_S_S_S_S_S_S_S__param_11
)
{
	.reg .pred 	%p<2>;
	.reg .b32 	%r<2>;
	.reg .b64 	%rd<34>;
	.reg .b64 	%fd<53>;

	ld.param.u64 	%rd2, [_Z9rescale_TPdS_S_S_S_S_S_S_S_S_S_S__param_1];
	ld.param.u64 	%rd4, [_Z9rescale_TPdS_S_S_S_S_S_S_S_S_S_S__param_3];
	ld.param.u64 	%rd5, [_Z9rescale_TPdS_S_S_S_S_S_S_S_S_S_S__param_4];
	ld.param.u64 	%rd8, [_Z9rescale_TPdS_S_S_S_S_S_S_S_S_S_S__param_7];
	ld.param.u64 	%rd9, [_Z9rescale_TPdS_S_S_S_S_S_S_S_S_S_S__param_8];
	ld.param.u64 	%rd10, [_Z9rescale_TPdS_S_S_S_S_S_S_S_S_S_S__param_9];
	ld.param.u64 	%rd11, [_Z9rescale_TPdS_S_S_S_S_S_S_S_S_S_S__param_10];
	mov.u32 	%r1, %tid.x;
	setp.gt.u32 	%p1, %r1, 431;
	@%p1 bra 	$L__BB1_2;
	ld.param.u64 	%rd33, [_Z9rescale_TPdS_S_S_S_S_S_S_S_S_S_S__param_11];
	ld.param.u64 	%rd32, [_Z9rescale_TPdS_S_S_S_S_S_S_S_S_S_S__param_6];
	ld.param.u64 	%rd31, [_Z9rescale_TPdS_S_S_S_S_S_S_S_S_S_S__param_5];
	ld.param.u64 	%rd30, [_Z9rescale_TPdS_S_S_S_S_S_S_S_S_S_S__param_2];
	ld.param.u64 	%rd29, [_Z9rescale_TPdS_S_S_S_S_S_S_S_S_S_S__param_0];
	cvta.to.global.u64 	%rd13, %rd29;
	cvta.to.global.u64 	%rd14, %rd4;
	cvta.to.global.u64 	%rd15, %rd2;
	cvta.to.global.u64 	%rd16, %rd5;
	cvta.to.global.u64 	%rd17, %rd30;
	cvta.to.global.u64 	%rd18, %rd31;
	cvta.to.global.u64 	%rd19, %rd32;
	cvta.to.global.u64 	%rd20, %rd8;
	cvta.to.global.u64 	%rd21, %rd9;
	cvta.to.global.u64 	%rd22, %rd10;
	cvta.to.global.u64 	%rd23, %rd11;
	cvta.to.global.u64 	%rd24, %rd33;
	mul.wide.u32 	%rd25, %r1, 8;
	add.s64 	%rd26, %rd13, %rd25;
	ld.global.f64 	%fd1, [%rd26];
	div.rn.f64 	%fd2, %fd1, 0d407B000000000000;
	atom.global.add.f64 	%fd3, [%rd14], %fd2;
	add.s64 	%rd27, %rd15, %rd25;
	ld.global.f64 	%fd4, [%rd27];
	div.rn.f64 	%fd5, %fd4, 0d407B000000000000;
	atom.global.add.f64 	%fd6, [%rd16], %fd5;
	add.s64 	%rd28, %rd17, %rd25;
	ld.global.f64 	%fd7, [%rd28];
	div.rn.f64 	%fd8, %fd7, 0d407B000000000000;
	atom.global.add.f64 	%fd9, [%rd18], %fd8;
	bar.sync 	0;
	ld.global.f64 	%fd10, [%rd14];
	ld.global.f64 	%fd11, [%rd26];
	sub.f64 	%fd12, %fd11, %fd10;
	st.global.f64 	[%rd26], %fd12;
	ld.global.f64 	%fd13, [%rd16];
	ld.global.f64 	%fd14, [%rd27];
	sub.f64 	%fd15, %fd14, %fd13;
	st.global.f64 	[%rd27], %fd15;
	ld.global.f64 	%fd16, [%rd18];
	ld.global.f64 	%fd17, [%rd28];
	sub.f64 	%fd18, %fd17, %fd16;
	st.global.f64 	[%rd28], %fd18;
	ld.global.f64 	%fd19, [%rd26];
	ld.global.f64 	%fd20, [%rd27];
	mul.f64 	%fd21, %fd20, %fd20;
	fma.rn.f64 	%fd22, %fd19, %fd19, %fd21;
	fma.rn.f64 	%fd23, %fd18, %fd18, %fd22;
	atom.global.add.f64 	%fd24, [%rd19], %fd23;
	bar.sync 	0;
	ld.global.f64 	%fd25, [%rd20];
	mul.f64 	%fd26, %fd25, %fd25;
	ld.global.f64 	%fd27, [%rd21+8];
	mul.f64 	%fd28, %fd26, %fd27;
	ld.global.f64 	%fd29, [%rd22];
	mul.f64 	%fd30, %fd28, %fd29;
	ld.global.f64 	%fd31, [%rd23];
	mul.f64 	%fd32, %fd31, 0d4094400000000000;
	div.rn.f64 	%fd33, %fd30, %fd32;
	ld.global.f64 	%fd34, [%rd19];
	mul.f64 	%fd35, %fd34, %fd33;
	st.global.f64 	[%rd19], %fd35;
	ld.global.f64 	%fd36, [%rd24+8];
	div.rn.f64 	%fd37, %fd36, %fd35;
	sqrt.rn.f64 	%fd38, %fd37;
	ld.global.f64 	%fd39, [%rd26];
	mul.f64 	%fd40, %fd39, %fd38;
	st.global.f64 	[%rd26], %fd40;
	ld.global.f64 	%fd41, [%rd24+8];
	ld.global.f64 	%fd42, [%rd19];
	div.rn.f64 	%fd43, %fd41, %fd42;
	sqrt.rn.f64 	%fd44, %fd43;
	ld.global.f64 	%fd45, [%rd27];
	mul.f64 	%fd46, %fd45, %fd44;
	st.global.f64 	[%rd27], %fd46;
	ld.global.f64 	%fd47, [%rd24+8];
	ld.global.f64 	%fd48, [%rd19];
	div.rn.f64 	%fd49, %fd47, %fd48;
	sqrt.rn.f64 	%fd50, %fd49;
	ld.global.f64 	%fd51, [%rd28];
	mul.f64 	%fd52, %fd51, %fd50;
	st.global.f64 	[%rd28], %fd52;
	bar.sync 	0;
$L__BB1_2:
	ret;

}
	// .globl	_Z19Acceleration_periodPdS_S_S_S_S_S_S_S_S_S_S_S_S_S_S_S_
.visible .entry _Z19Acceleration_periodPdS_S_S_S_S_S_S_S_S_S_S_S_S_S_S_S_(
	.param .u64 .ptr .align 1 _Z19Acceleration_periodPdS_S_S_S_S_S_S_S_S_S_S_S_S_S_S_S__param_0,
	.param .u64 .ptr .align 1 _Z19Acceleration_periodPdS_S_S_S_S_S_S_S_S_S_S_S_S_S_S_S__param_1,
	.param .u64 .ptr .align 1 _Z19Acceleration_periodPdS_S_S_S_S_S_S_S_S_S_S_S_S_S_S_S__param_2,
	.param .u64 .ptr .align 1 _Z19Acceleration_periodPdS_S_S_S_S_S_S_S_S_S_S_S_S_S_S_S__param_3,
	.param .u64 .ptr .align 1 _Z19Acceleration_periodPdS_S_S_S_S_S_S_S_S_S_S_S_S_S_S_S__param_4,
	.param .u64 .ptr .align 1 _Z19Acceleration_periodPdS_S_S_S_S_S_S_S_S_S_S_S_S_S_S_S__param_5,
	.param .u64 .ptr .align 1 _Z19Acceleration_periodPdS_S_S_S_S_S_S_S_S_S_S_S_S_S_S_S__param_6,
	.param .u64 .ptr .align 1 _Z19Acceleration_periodPdS_S_S_S_S_S_S_S_S_S_S_S_S_S_S_S__param_7,
	.param .u64 .ptr .align 1 _Z19Acceleration_periodPdS_S_S_S_S_S_S_S_S_S_S_S_S_S_S_S__param_8,
	.param .u64 .ptr .align 1 _Z19Acceleration_periodPdS_S_S_S_S_S_S_S_S_S_S_S_S_S_S_S__param_9,
	.param .u64 .ptr .align 1 _Z19Acceleration_periodPdS_S_S_S_S_S_S_S_S_S_S_S_S_S_S_S__param_10,
	.param .u64 .ptr .align 1 _Z19Acceleration_periodPdS_S_S_S_S_S_S_S_S_S_S_S_S_S_S_S__param_11,
	.param .u64 .ptr .align 1 _Z19Acceleration_periodPdS_S_S_S_S_S_S_S_S_S_S_S_S_S_S_S__param_12,
	.param .u64 .ptr .align 1 _Z19Acceleration_periodPdS_S_S_S_S_S_S_S_S_S_S_S_S_S_S_S__param_13,
	.param .u64 .ptr .align 1 _Z19Acceleration_periodPdS_S_S_S_S_S_S_S_S_S_S_S_S_S_S_S__param_14,
	.param .u64 .ptr .align 1 _Z19Acceleration_periodPdS_S_S_S_S_S_S_S_S_S_S_S_S_S_S_S__param_15,
	.param .u64 .ptr .align 1 _Z19Acceleration_periodPdS_S_S_S_S_S_S_S_S_S_S_S_S_S_S_S__param_16
)
{
	.reg .pred 	%p<53>;
	.reg .b32 	%r<65>;
	.reg .b64 	%rd<64>;
	.reg .b64 	%fd<148>;

	ld.param.u64 	%rd27, [_Z19Acceleration_periodPdS_S_S_S_S_S_S_S_S_S_S_S_S_S_S_S__param_0];
	ld.param.u64 	%rd28, [_Z19Acceleration_periodPdS_S_S_S_S_S_S_S_S_S_S_S_S_S_S_S__param_1];
	ld.param.u64 	%rd29, [_Z19Acceleration_periodPdS_S_S_S_S_S_S_S_S_S_S_S_S_S_S_S__param_2];
	ld.param.u64 	%rd30, [_Z19Acceleration_periodPdS_S_S_S_S_S_S_S_S_S_S_S_S_S_S_S__param_3];
	ld.param.u64 	%rd31, [_Z19Acceleration_periodPdS_S_S_S_S_S_S_S_S_S_S_S_S_S_S_S__param_4];
	ld.param.u64 	%rd32, [_Z19Acceleration_periodPdS_S_S_S_S_S_S_S_S_S_S_S_S_S_S_S__param_5];
	ld.param.u64 	%rd18, [_Z19Acceleration_periodPdS_S_S_S_S_S_S_S_S_S_S_S_S_S_S_S__param_6];
	ld.param.u64 	%rd19, [_Z19Acceleration_periodPdS_S_S_S_S_S_S_S_S_S_S_S_S_S_S_S__param_7];
	ld.param.u64 	%rd20, [_Z19Acceleration_periodPdS_S_S_S_S_S_S_S_S_S_S_S_S_S_S_S__param_8];
	ld.param.u64 	%rd21, [_Z19Acceleration_periodPdS_S_S_S_S_S_S_S_S_S_S_S_S_S_S_S__param_9];
	ld.param.u64 	%rd22, [_Z19Acceleration_periodPdS_S_S_S_S_S_S_S_S_S_S_S_S_S_S_S__param_11];
	ld.param.u64 	%rd33, [_Z19Acceleration_periodPdS_S_S_S_S_S_S_S_S_S_S_S_S_S_S_S__param_16];
	cvta.to.global.u64 	%rd1, %rd32;
	cvta.to.global.u64 	%rd63, %rd29;
	cvta.to.global.u64 	%rd3, %rd31;
	cvta.to.global.u64 	%rd62, %rd28;
	cvta.to.global.u64 	%rd5, %rd30;
	cvta.to.global.u64 	%rd6, %rd33;
	cvta.to.global.u64 	%rd61, %rd27;
	mov.u32 	%r1, %tid.x;
	setp.gt.u32 	%p3, %r1, 432;
	@%p3 bra 	$L__BB2_22;
	cvta.to.global.u64 	%rd34, %rd20;
	cvta.to.global.u64 	%rd35, %rd22;
	cvta.to.global.u64 	%rd36, %rd21;
	mul.wide.u32 	%rd37, %r1, 8;
	add.s64 	%rd38, %rd61, %rd37;
	ld.global.f64 	%fd1, [%rd38];
	add.s64 	%rd8, %rd62, %rd37;
	ld.global.f64 	%fd2, [%rd8];
	add.s64 	%rd9, %rd63, %rd37;
	ld.global.f64 	%fd3, [%rd9];
	ld.global.f64 	%fd39, [%rd34+8];
	ld.global.f64 	%fd40, [%rd34];
	sub.f64 	%fd4, %fd39, %fd40;
	ld.global.f64 	%fd5, [%rd35];
	sub.f64 	%fd6, %fd4, %fd5;
	ld.global.f64 	%fd41, [%rd36+8];
	ld.global.f64 	%fd42, [%rd36];
	sub.f64 	%fd7, %fd41, %fd42;
	mov.f64 	%fd43, 0d4028000000000000;
	{
	.reg .b32 %temp; 
	mov.b64 	{%temp, %r2}, %fd43;
	}
	and.b32  	%r3, %r2, 2146435072;
	setp.lt.s32 	%p4, %r2, 0;
	selp.b32 	%r4, 0, 2146435072, %p4;
	mov.f64 	%fd44, 0d402A000000000000;
	{
	.reg .b32 %temp; 
	mov.b64 	{%temp, %r19}, %fd44;
	}
	and.b32  	%r5, %r19, 2146435072;
	setp.eq.s32 	%p5, %r5, 1075838976;
	setp.lt.s32 	%p6, %r19, 0;
	selp.b32 	%r6, 0, 2146435072, %p6;
	and.b32  	%r20, %r19, 2147483647;
	setp.ne.s32 	%p7, %r20, 1071644672;
	and.pred  	%p1, %p5, %p7;
	mov.f64 	%fd45, 0d4018000000000000;
	{
	.reg .b32 %temp; 
	mov.b64 	{%temp, %r7}, %fd45;
	}
	and.b32  	%r8, %r7, 2146435072;
	setp.lt.s32 	%p8, %r7, 0;
	selp.b32 	%r9, 0, 2146435072, %p8;
	mov.f64 	%fd46, 0d401C000000000000;
	{
	.reg .b32 %temp; 
	mov.b64 	{%temp, %r21}, %fd46;
	}
	and.b32  	%r10, %r21, 2146435072;
	setp.eq.s32 	%p9, %r10, 1074790400;
	setp.lt.s32 	%p10, %r21, 0;
	selp.b32 	%r11, 0, 2146435072, %p10;
	and.b32  	%r22, %r21, 2147483647;
	setp.ne.s32 	%p11, %r22, 1071644672;
	and.pred  	%p2, %p9, %p11;
	cvta.to.global.u64 	%rd10, %rd18;
	cvta.to.global.u64 	%rd11, %rd19;
	mov.f64 	%fd147, 0d0000000000000000;
	mov.b32 	%r64, 3456;
	mov.b32 	%r63, -433;
	mov.f64 	%fd146, %fd147;
	mov.f64 	%fd145, %fd147;
$L__BB2_2:
	setp.eq.s32 	%p12, %r1, 432;
	setp.ne.s32 	%p13, %r1, 432;
	setp.ne.s32 	%p14, %r63, -1;
	add.s32 	%r63, %r63, 1;
	setp.eq.s32 	%p15, %r63, 0;
	selp.b64 	%rd39, 0, 2, %p15;
	selp.b64 	%rd40, %rd39, 2, %p12;
	selp.b64 	%rd41, 1, %rd40, %p14;
	selp.b64 	%rd42, %rd41, %rd40, %p13;
	shl.b64 	%rd43, %rd42, 3;
	add.s64 	%rd44, %rd10, %rd43;
	ld.global.f64 	%fd11, [%rd44];
	add.s64 	%rd45, %rd11, %rd43;
	ld.global.f64 	%fd12, [%rd45];
	ld.global.f64 	%fd47, [%rd61];
	sub.f64 	%fd141, %fd1, %fd47;
	ld.global.f64 	%fd48, [%rd62];
	sub.f64 	%fd142, %fd2, %fd48;
	ld.global.f64 	%fd49, [%rd63];
	sub.f64 	%fd15, %fd3, %fd49;
	abs.f64 	%fd16, %fd141;
	setp.ltu.f64 	%p16, %fd16, %fd6;
	@%p16 bra 	$L__BB2_4;
	mul.f64 	%fd50, %fd141, %fd4;
	div.rn.f64 	%fd51, %fd50, %fd16;
	sub.f64 	%fd141, %fd141, %fd51;
$L__BB2_4:
	abs.f64 	%fd19, %fd142;
	sub.f64 	%fd52, %fd7, %fd5;
	setp.ltu.f64 	%p17, %fd19, %fd52;
	@%p17 bra 	$L__BB2_6;
	mul.f64 	%fd53, %fd142, %fd7;
	div.rn.f64 	%fd54, %fd53, %fd19;
	sub.f64 	%fd142, %fd142, %fd54;
$L__BB2_6:
	mul.f64 	%fd55, %fd142, %fd142;
	fma.rn.f64 	%fd56, %fd141, %fd141, %fd55;
	fma.rn.f64 	%fd57, %fd15, %fd15, %fd56;
	sqrt.rn.f64 	%fd58, %fd57;
	setp.leu.f64 	%p18, %fd57, 0d0000000000000000;
	setp.gtu.f64 	%p19, %fd58, %fd5;
	or.pred  	%p20, %p18, %p19;
	@%p20 bra 	$L__BB2_18;
	setp.lt.s32 	%p21, %r2, 0;
	setp.eq.s32 	%p22, %r3, 1073741824;
	{
	.reg .b32 %temp; 
	mov.b64 	{%temp, %r15}, %fd12;
	}
	abs.f64 	%fd23, %fd12;
	{ // callseq 0, 0
	.param .b64 param0;
	st.param.f64 	[param0], %fd23;
	.param .b64 param1;
	st.param.f64 	[param1], 0d4028000000000000;
	.param .b64 retval0;
	call.uni (retval0), 
	__internal_accurate_pow, 
	(
	param0, 
	param1
	);
	ld.param.f64 	%fd59, [retval0];
	} // callseq 0
	setp.lt.s32 	%p24, %r15, 0;
	neg.f64 	%fd61, %fd59;
	selp.f64 	%fd62, %fd61, %fd59, %p22;
	selp.f64 	%fd63, %fd62, %fd59, %p24;
	setp.eq.f64 	%p25, %fd12, 0d0000000000000000;
	selp.b32 	%r23, %r15, 0, %p22;
	or.b32  	%r24, %r23, 2146435072;
	selp.b32 	%r25, %r24, %r23, %p21;
	mov.b32 	%r26, 0;
	mov.b64 	%fd64, {%r26, %r25};
	selp.f64 	%fd143, %fd64, %fd63, %p25;
	add.f64 	%fd65, %fd12, 0d4028000000000000;
	{
	.reg .b32 %temp; 
	mov.b64 	{%temp, %r27}, %fd65;
	}
	and.b32  	%r28, %r27, 2146435072;
	setp.ne.s32 	%p26, %r28, 2146435072;
	@%p26 bra 	$L__BB2_12;
	setp.num.f64 	%p27, %fd12, %fd12;
	@%p27 bra 	$L__BB2_10;
	mov.f64 	%fd66, 0d4028000000000000;
	add.rn.f64 	%fd143, %fd12, %fd66;
	bra.uni 	$L__BB2_12;
$L__BB2_10:
	setp.neu.f64 	%p28, %fd23, 0d7FF0000000000000;
	@%p28 bra 	$L__BB2_12;
	setp.lt.s32 	%p29, %r15, 0;
	setp.eq.s32 	%p30, %r3, 1073741824;
	and.b32  	%r30, %r2, 2147483647;
	setp.ne.s32 	%p31, %r30, 1071644672;
	or.b32  	%r31, %r4, -2147483648;
	selp.b32 	%r32, %r31, %r4, %p31;
	selp.b32 	%r33, %r32, %r4, %p30;
	selp.b32 	%r34, %r33, %r4, %p29;
	mov.b32 	%r35, 0;
	mov.b64 	%fd143, {%r35, %r34};
$L__BB2_12:
	setp.lt.s32 	%p34, %r7, 0;
	setp.eq.s32 	%p35, %r8, 1073741824;
	{ // callseq 1, 0
	.param .b64 param0;
	st.param.f64 	[param0], %fd23;
	.param .b64 param1;
	st.param.f64 	[param1], 0d4018000000000000;
	.param .b64 retval0;
	call.uni (retval0), 
	__internal_accurate_pow, 
	(
	param0, 
	param1
	);
	ld.param.f64 	%fd67, [retval0];
	} // callseq 1
	neg.f64 	%fd69, %fd67;
	selp.f64 	%fd70, %fd69, %fd67, %p35;
	selp.f64 	%fd71, %fd70, %fd67, %p24;
	selp.b32 	%r36, %r15, 0, %p35;
	or.b32  	%r37, %r36, 2146435072;
	selp.b32 	%r38, %r37, %r36, %p34;
	mov.b32 	%r39, 0;
	mov.b64 	%fd72, {%r39, %r38};
	selp.f64 	%fd144, %fd72, %fd71, %p25;
	add.f64 	%fd73, %fd12, 0d4018000000000000;
	{
	.reg .b32 %temp; 
	mov.b64 	{%temp, %r40}, %fd73;
	}
	and.b32  	%r41, %r40, 2146435072;
	setp.ne.s32 	%p37, %r41, 2146435072;
	@%p37 bra 	$L__BB2_17;
	setp.num.f64 	%p38, %fd12, %fd12;
	@%p38 bra 	$L__BB2_15;
	mov.f64 	%fd74, 0d4018000000000000;
	add.rn.f64 	%fd144, %fd12, %fd74;
	bra.uni 	$L__BB2_17;
$L__BB2_15:
	setp.neu.f64 	%p39, %fd23, 0d7FF0000000000000;
	@%p39 bra 	$L__BB2_17;
	setp.lt.s32 	%p40, %r15, 0;
	and.b32  	%r43, %r7, 2147483647;
	setp.ne.s32 	%p42, %r43, 1071644672;
	or.b32  	%r44, %r9, -2147483648;
	selp.b32 	%r45, %r44, %r9, %p42;
	selp.b32 	%r46, %r45, %r9, %p35;
	selp.b32 	%r47, %r46, %r9, %p40;
	mov.b32 	%r48, 0;
	mov.b64 	%fd144, {%r48, %r47};
$L__BB2_17:
	{
	.reg .b32 %temp; 
	mov.b64 	{%temp, %r49}, %fd58;
	}
	{ // callseq 2, 0
	.param .b64 param0;
	st.param.f64 	[param0], %fd58;
	.param .b64 param1;
	st.param.f64 	[param1], 0d402A000000000000;
	.param .b64 retval0;
	call.uni (retval0), 
	__internal_accurate_pow, 
	(
	param0, 
	param1
	);
	ld.param.f64 	%fd75, [retval0];
	} // callseq 2
	setp.lt.s32 	%p43, %r49, 0;
	setp.eq.f64 	%p44, %fd58, 0d3FF0000000000000;
	setp.eq.f64 	%p45, %fd58, 0d7FF0000000000000;
	setp.eq.f64 	%p46, %fd12, 0d3FF0000000000000;
	setp.eq.s32 	%p47, %r10, 1074790400;
	mul.f64 	%fd77, %fd144, 0d3FE0000000000000;
	selp.f64 	%fd78, 0d3FE0000000000000, %fd77, %p46;
	{ // callseq 3, 0
	.param .b64 param0;
	st.param.f64 	[param0], %fd58;
	.param .b64 param1;
	st.param.f64 	[param1], 0d401C000000000000;
	.param .b64 retval0;
	call.uni (retval0), 
	__internal_accurate_pow, 
	(
	param0, 
	param1
	);
	ld.param.f64 	%fd79, [retval0];
	} // callseq 3
	neg.f64 	%fd81, %fd79;
	selp.f64 	%fd82, %fd81, %fd79, %p47;
	selp.f64 	%fd83, %fd82, %fd79, %p43;
	add.f64 	%fd84, %fd58, 0d401C000000000000;
	{
	.reg .b32 %temp; 
	mov.b64 	{%temp, %r51}, %fd84;
	}
	and.b32  	%r52, %r51, 2146435072;
	setp.eq.s32 	%p48, %r52, 2146435072;
	or.b32  	%r53, %r11, -2147483648;
	selp.b32 	%r54, %r53, %r11, %p2;
	selp.b32 	%r55, %r54, %r11, %p43;
	mov.b32 	%r56, 0;
	mov.b64 	%fd85, {%r56, %r55};
	selp.f64 	%fd86, %fd85, %fd83, %p48;
	selp.f64 	%fd87, %fd86, %fd83, %p45;
	selp.f64 	%fd88, 0d3FF0000000000000, %fd87, %p44;
	div.rn.f64 	%fd89, %fd78, %fd88;
	or.b32  	%r57, %r6, -2147483648;
	selp.b32 	%r58, %r57, %r6, %p1;
	selp.b32 	%r59, %r58, %r6, %p43;
	mov.b64 	%fd90, {%r56, %r59};
	add.f64 	%fd91, %fd58, 0d402A000000000000;
	{
	.reg .b32 %temp; 
	mov.b64 	{%temp, %r60}, %fd91;
	}
	and.b32  	%r61, %r60, 2146435072;
	setp.eq.s32 	%p49, %r61, 2146435072;
	neg.f64 	%fd92, %fd75;
	setp.eq.s32 	%p50, %r5, 1075838976;
	selp.f64 	%fd93, %fd92, %fd75, %p50;
	selp.f64 	%fd94, %fd93, %fd75, %p43;
	selp.f64 	%fd95, %fd90, %fd94, %p49;
	selp.f64 	%fd96, %fd95, %fd94, %p45;
	selp.f64 	%fd97, 0d3FF0000000000000, %fd96, %p44;
	selp.f64 	%fd98, 0d3FF0000000000000, %fd143, %p46;
	div.rn.f64 	%fd99, %fd98, %fd97;
	sub.f64 	%fd100, %fd99, %fd89;
	mul.f64 	%fd101, %fd11, 0d4048000000000000;
	mul.f64 	%fd102, %fd101, %fd100;
	mul.f64 	%fd103, %fd141, %fd102;
	div.rn.f64 	%fd104, %fd103, %fd58;
	add.f64 	%fd145, %fd145, %fd104;
	mul.f64 	%fd105, %fd142, %fd102;
	div.rn.f64 	%fd106, %fd105, %fd58;
	add.f64 	%fd146, %fd146, %fd106;
	mul.f64 	%fd107, %fd15, %fd102;
	div.rn.f64 	%fd108, %fd107, %fd58;
	add.f64 	%fd147, %fd147, %fd108;
$L__BB2_18:
	add.s32 	%r64, %r64, -8;
	add.s64 	%rd63, %rd63, 8;
	add.s64 	%rd62, %rd62, 8;
	add.s64 	%rd61, %rd61, 8;
	setp.ne.s32 	%p51, %r64, -8;
	@%p51 bra 	$L__BB2_2;
	setp.eq.s32 	%p52, %r1, 432;
	@%p52 bra 	$L__BB2_21;
	ld.param.u64 	%rd60, [_Z19Acceleration_periodPdS_S_S_S_S_S_S_S_S_S_S_S_S_S_S_S__param_15];
	ld.param.u64 	%rd59, [_Z19Acceleration_periodPdS_S_S_S_S_S_S_S_S_S_S_S_S_S_S_S__param_14];
	ld.param.u64 	%rd58, [_Z19Acceleration_periodPdS_S_S_S_S_S_S_S_S_S_S_S_S_S_S_S__param_13];
	ld.param.u64 	%rd57, [_Z19Acceleration_periodPdS_S_S_S_S_S_S_S_S_S_S_S_S_S_S_S__param_12];
	cvta.to.global.u64 	%rd46, %rd60;
	cvta.to.global.u64 	%rd47, %rd57;
	mul.wide.u32 	%rd48, %r1, 8;
	add.s64 	%rd49, %rd47, %rd48;
	ld.global.f64 	%fd109, [%rd49];
	sub.f64 	%fd110, %fd1, %fd109;
	ld.global.f64 	%fd111, [%rd46];
	mul.f64 	%fd112, %fd111, %fd110;
	sub.f64 	%fd113, %fd145, %fd112;
	ld.global.f64 	%fd114, [%rd6+8];
	div.rn.f64 	%fd115, %fd113, %fd114;
	add.s64 	%rd50, %rd5, %rd48;
	st.global.f64 	[%rd50], %fd115;
	ld.global.f64 	%fd116, [%rd8];
	cvta.to.global.u64 	%rd51, %rd58;
	add.s64 	%rd52, %rd51, %rd48;
	ld.global.f64 	%fd117, [%rd52];
	sub.f64 	%fd118, %fd116, %fd117;
	ld.global.f64 	%fd119, [%rd46];
	mul.f64 	%fd120, %fd119, %fd118;
	sub.f64 	%fd121, %fd146, %fd120;
	ld.global.f64 	%fd122, [%rd6+8];
	div.rn.f64 	%fd123, %fd121, %fd122;
	add.s64 	%rd53, %rd3, %rd48;
	st.global.f64 	[%rd53], %fd123;
	ld.global.f64 	%fd124, [%rd9];
	cvta.to.global.u64 	%rd54, %rd59;
	add.s64 	%rd55, %rd54, %rd48;
	ld.global.f64 	%fd125, [%rd55];
	sub.f64 	%fd126, %fd124, %fd125;
	ld.global.f64 	%fd127, [%rd46];
	mul.f64 	%fd128, %fd127, %fd126;
	sub.f64 	%fd129, %fd147, %fd128;
	ld.global.f64 	%fd130, [%rd6+8];
	div.rn.f64 	%fd131, %fd129, %fd130;
	add.s64 	%rd56, %rd1, %rd48;
	st.global.f64 	[%rd56], %fd131;
	bra.uni 	$L__BB2_22;
$L__BB2_21:
	ld.global.f64 	%fd132, [%rd6];
	div.rn.f64 	%fd133, %fd145, %fd132;
	st.global.f64 	[%rd5+3456], %fd133;
	ld.global.f64 	%fd134, [%rd6];
	div.rn.f64 	%fd135, %fd146, %fd134;
	st.global.f64 	[%rd3+3456], %fd135;
	ld.global.f64 	%fd136, [%rd6];
	div.rn.f64 	%fd137, %fd147, %fd136;
	st.global.f64 	[%rd1+3456], %fd137;
$L__BB2_22:
	ret;

}
	// .globl	_Z10Verlet_PosPdS_S_S_S_S_S_S_S_S_
.visible .entry _Z10Verlet_PosPdS_S_S_S_S_S_S_S_S_(
	.param .u64 .ptr .align 1 _Z10Verlet_PosPdS_S_S_S_S_S_S_S_S__param_0,
	.param .u64 .ptr .align 1 _Z10Verlet_PosPdS_S_S_S_S_S_S_S_S__param_1,
	.param .u64 .ptr .align 1 _Z10Verlet_PosPdS_S_S_S_S_S_S_S_S__param_2,
	.param .u64 .ptr .align 1 _Z10Verlet_PosPdS_S_S_S_S_S_S_S_S__param_3,
	.param .u64 .ptr .align 1 _Z10Verlet_PosPdS_S_S_S_S_S_S_S_S__param_4,
	.param .u64 .ptr .align 1 _Z10Verlet_PosPdS_S_S_S_S_S_S_S_S__param_5,
	.param .u64 .ptr .align 1 _Z10Verlet_PosPdS_S_S_S_S_S_S_S_S__param_6,
	.param .u64 .ptr .align 1 _Z10Verlet_PosPdS_S_S_S_S_S_S_S_S__param_7,
	.param .u64 .ptr .align 1 _Z10Verlet_PosPdS_S_S_S_S_S_S_S_S__param_8,
	.param .u64 .ptr .align 1 _Z10Verlet_PosPdS_S_S_S_S_S_S_S_S__param_9
)
{
	.reg .pred 	%p<2>;
	.reg .b32 	%r<2>;
	.reg .b64 	%rd<34>;
	.reg .b64 	%fd<28>;

	ld.param.u64 	%rd2, [_Z10Verlet_PosPdS_S_S_S_S_S_S_S_S__param_1];
	ld.param.u64 	%rd4, [_Z10Verlet_PosPdS_S_S_S_S_S_S_S_S__param_3];
	ld.param.u64 	%rd5, [_Z10Verlet_PosPdS_S_S_S_S_S_S_S_S__param_4];
	ld.param.u64 	%rd6, [_Z10Verlet_PosPdS_S_S_S_S_S_S_S_S__param_5];
	ld.param.u64 	%rd8, [_Z10Verlet_PosPdS_S_S_S_S_S_S_S_S__param_7];
	ld.param.u64 	%rd9, [_Z10Verlet_PosPdS_S_S_S_S_S_S_S_S__param_8];
	ld.param.u64 	%rd10, [_Z10Verlet_PosPdS_S_S_S_S_S_S_S_S__param_9];
	mov.u32 	%r1, %tid.x;
	setp.gt.u32 	%p1, %r1, 432;
	@%p1 bra 	$L__BB3_2;
	ld.param.u64 	%rd33, [_Z10Verlet_PosPdS_S_S_S_S_S_S_S_S__param_6];
	ld.param.u64 	%rd32, [_Z10Verlet_PosPdS_S_S_S_S_S_S_S_S__param_2];
	ld.param.u64 	%rd31, [_Z10Verlet_PosPdS_S_S_S_S_S_S_S_S__param_0];
	cvta.to.global.u64 	%rd11, %rd4;
	cvta.to.global.u64 	%rd12, %rd10;
	cvta.to.global.u64 	%rd13, %rd33;
	cvta.to.global.u64 	%rd14, %rd31;
	cvta.to.global.u64 	%rd15, %rd5;
	cvta.to.global.u64 	%rd16, %rd8;
	cvta.to.global.u64 	%rd17, %rd2;
	cvta.to.global.u64 	%rd18, %rd6;
	cvta.to.global.u64 	%rd19, %rd9;
	cvta.to.global.u64 	%rd20, %rd32;
	mul.wide.u32 	%rd21, %r1, 8;
	add.s64 	%rd22, %rd11, %rd21;
	ld.global.f64 	%fd1, [%rd22];
	ld.global.f64 	%fd2, [%rd12];
	add.s64 	%rd23, %rd13, %rd21;
	ld.global.f64 	%fd3, [%rd23];
	mul.f64 	%fd4, %fd3, 0d3FE0000000000000;
	mul.f64 	%fd5, %fd2, %fd4;
	mul.f64 	%fd6, %fd2, %fd5;
	fma.rn.f64 	%fd7, %fd1, %fd2, %fd6;
	add.s64 	%rd24, %rd14, %rd21;
	ld.global.f64 	%fd8, [%rd24];
	add.f64 	%fd9, %fd8, %fd7;
	st.global.f64 	[%rd24], %fd9;
	add.s64 	%rd25, %rd15, %rd21;
	ld.global.f64 	%fd10, [%rd25];
	ld.global.f64 	%fd11, [%rd12];
	add.s64 	%rd26, %rd16, %rd21;
	ld.global.f64 	%fd12, [%rd26];
	mul.f64 	%fd13, %fd12, 0d3FE0000000000000;
	mul.f64 	%fd14, %fd11, %fd13;
	mul.f64 	%fd15, %fd11, %fd14;
	fma.rn.f64 	%fd16, %fd10, %fd11, %fd15;
	add.s64 	%rd27, %rd17, %rd21;
	ld.global.f64 	%fd17, [%rd27];
	add.f64 	%fd18, %fd17, %fd16;
	st.global.f64 	[%rd27], %fd18;
	add.s64 	%rd28, %rd18, %rd21;
	ld.global.f64 	%fd19, [%rd28];
	ld.global.f64 	%fd20, [%rd12];
	add.s64 	%rd29, %rd19, %rd21;
	ld.global.f64 	%fd21, [%rd29];
	mul.f64 	%fd22, %fd21, 0d3FE0000000000000;
	mul.f64 	%fd23, %fd20, %fd22;
	mul.f64 	%fd24, %fd20, %fd23;
	fma.rn.f64 	%fd25, %fd19, %fd20, %fd24;
	add.s64 	%rd30, %rd20, %rd21;
	ld.global.f64 	%fd26, [%rd30];
	add.f64 	%fd27, %fd26, %fd25;
	st.global.f64 	[%rd30], %fd27;
$L__BB3_2:
	ret;

}
	// .globl	_Z10Verlet_VelPdS_S_S_S_S_S_S_S_S_
.visible .entry _Z10Verlet_VelPdS_S_S_S_S_S_S_S_S_(
	.param .u64 .ptr .align 1 _Z10Verlet_VelPdS_S_S_S_S_S_S_S_S__param_0,
	.param .u64 .ptr .align 1 _Z10Verlet_VelPdS_S_S_S_S_S_S_S_S__param_1,
	.param .u64 .ptr .align 1 _Z10Verlet_VelPdS_S_S_S_S_S_S_S_S__param_2,
	.param .u64 .ptr .align 1 _Z10Verlet_VelPdS_S_S_S_S_S_S_S_S__param_3,
	.param .u64 .ptr .align 1 _Z10Verlet_VelPdS_S_S_S_S_S_S_S_S__param_4,
	.param .u64 .ptr .align 1 _Z10Verlet_VelPdS_S_S_S_S_S_S_S_S__param_5,
	.param .u64 .ptr .align 1 _Z10Verlet_VelPdS_S_S_S_S_S_S_S_S__param_6,
	.param .u64 .ptr .align 1 _Z10Verlet_VelPdS_S_S_S_S_S_S_S_S__param_7,
	.param .u64 .ptr .align 1 _Z10Verlet_VelPdS_S_S_S_S_S_S_S_S__param_8,
	.param .u64 .ptr .align 1 _Z10Verlet_VelPdS_S_S_S_S_S_S_S_S__param_9
)
{
	.reg .pred 	%p<2>;
	.reg .b32 	%r<2>;
	.reg .b64 	%rd<33>;
	.reg .b64 	%fd<22>;

	ld.param.u64 	%rd2, [_Z10Verlet_VelPdS_S_S_S_S_S_S_S_S__param_1];
	ld.param.u64 	%rd4, [_Z10Verlet_VelPdS_S_S_S_S_S_S_S_S__param_3];
	ld.param.u64 	%rd5, [_Z10Verlet_VelPdS_S_S_S_S_S_S_S_S__param_4];
	ld.param.u64 	%rd6, [_Z10Verlet_VelPdS_S_S_S_S_S_S_S_S__param_5];
	ld.param.u64 	%rd7, [_Z10Verlet_VelPdS_S_S_S_S_S_S_S_S__param_6];
	ld.param.u64 	%rd8, [_Z10Verlet_VelPdS_S_S_S_S_S_S_S_S__param_7];
	ld.param.u64 	%rd9, [_Z10Verlet_VelPdS_S_S_S_S_S_S_S_S__param_8];
	ld.param.u64 	%rd10, [_Z10Verlet_VelPdS_S_S_S_S_S_S_S_S__param_9];
	mov.u32 	%r1, %tid.x;
	setp.gt.u32 	%p1, %r1, 432;
	@%p1 bra 	$L__BB4_2;
	ld.param.u64 	%rd32, [_Z10Verlet_VelPdS_S_S_S_S_S_S_S_S__param_2];
	ld.param.u64 	%rd31, [_Z10Verlet_VelPdS_S_S_S_S_S_S_S_S__param_0];
	cvta.to.global.u64 	%rd11, %rd4;
	cvta.to.global.u64 	%rd12, %rd7;
	cvta.to.global.u64 	%rd13, %rd10;
	cvta.to.global.u64 	%rd14, %rd31;
	cvta.to.global.u64 	%rd15, %rd5;
	cvta.to.global.u64 	%rd16, %rd8;
	cvta.to.global.u64 	%rd17, %rd2;
	cvta.to.global.u64 	%rd18, %rd6;
	cvta.to.global.u64 	%rd19, %rd9;
	cvta.to.global.u64 	%rd20, %rd32;
	mul.wide.u32 	%rd21, %r1, 8;
	add.s64 	%rd22, %rd11, %rd21;
	ld.global.f64 	%fd1, [%rd22];
	add.s64 	%rd23, %rd12, %rd21;
	ld.global.f64 	%fd2, [%rd23];
	add.f64 	%fd3, %fd1, %fd2;
	mul.f64 	%fd4, %fd3, 0d3FE0000000000000;
	ld.global.f64 	%fd5, [%rd13];
	add.s64 	%rd24, %rd14, %rd21;
	ld.global.f64 	%fd6, [%rd24];
	fma.rn.f64 	%fd7, %fd5, %fd4, %fd6;
	st.global.f64 	[%rd24], %fd7;
	add.s64 	%rd25, %rd15, %rd21;
	ld.global.f64 	%fd8, [%rd25];
	add.s64 	%rd26, %rd16, %rd21;
	ld.global.f64 	%fd9, [%rd26];
	add.f64 	%fd10, %fd8, %fd9;
	mul.f64 	%fd11, %fd10, 0d3FE0000000000000;
	ld.global.f64 	%fd12, [%rd13];
	add.s64 	%rd27, %rd17, %rd21;
	ld.global.f64 	%fd13, [%rd27];
	fma.rn.f64 	%fd14, %fd12, %fd11, %fd13;
	st.global.f64 	[%rd27], %fd14;
	add.s64 	%rd28, %rd18, %rd21;
	ld.global.f64 	%fd15, [%rd28];
	add.s64 	%rd29, %rd19, %rd21;
	ld.global.f64 	%fd16, [%rd29];
	add.f64 	%fd17, %fd15, %fd16;
	mul.f64 	%fd18, %fd17, 0d3FE0000000000000;
	ld.global.f64 	%fd19, [%rd13];
	add.s64 	%rd30, %rd20, %rd21;
	ld.global.f64 	%fd20, [%rd30];
	fma.rn.f64 	%fd21, %fd19, %fd18, %fd20;
	st.global.f64 	[%rd30], %fd21;
$L__BB4_2:
	ret;

}
.func  (.param .b64 func_retval0) __internal_accurate_pow(
	.param .b64 __internal_accurate_pow_param_0,
	.param .b64 __internal_accurate_pow_param_1
)
{
	.reg .pred 	%p<8>;
	.reg .b32 	%r<49>;
	.reg .b32 	%f<3>;
	.reg .b64 	%fd<109>;

	ld.param.f64 	%fd10, [__internal_accurate_pow_param_0];
	ld.param.f64 	%fd11, [__internal_accurate_pow_param_1];
	{
	.reg .b32 %temp; 
	mov.b64 	{%temp, %r46}, %fd10;
	}
	{
	.reg .b32 %temp; 
	mov.b64 	{%r45, %temp}, %fd10;
	}
	shr.u32 	%r47, %r46, 20;
	setp.gt.u32 	%p1, %r46, 1048575;
	@%p1 bra 	$L__BB5_2;
	mul.f64 	%fd12, %fd10, 0d4350000000000000;
	{
	.reg .b32 %temp; 
	mov.b64 	{%temp, %r46}, %fd12;
	}
	{
	.reg .b32 %temp; 
	mov.b64 	{%r45, %temp}, %fd12;
	}
	shr.u32 	%r16, %r46, 20;
	add.s32 	%r47, %r16, -54;
$L__BB5_2:
	add.s32 	%r48, %r47, -1023;
	and.b32  	%r17, %r46, -2146435073;
	or.b32  	%r18, %r17, 1072693248;
	mov.b64 	%fd107, {%r45, %r18};
	setp.lt.u32 	%p2, %r18, 1073127583;
	@%p2 bra 	$L__BB5_4;
	{
	.reg .b32 %temp; 
	mov.b64 	{%r19, %temp}, %fd107;
	}
	{
	.reg .b32 %temp; 
	mov.b64 	{%temp, %r20}, %fd107;
	}
	add.s32 	%r21, %r20, -1048576;
	mov.b64 	%fd107, {%r19, %r21};
	add.s32 	%r48, %r47, -1022;
$L__BB5_4:
	add.f64 	%fd13, %fd107, 0dBFF0000000000000;
	add.f64 	%fd14, %fd107, 0d3FF0000000000000;
	rcp.approx.ftz.f64 	%fd15, %fd14;
	neg.f64 	%fd16, %fd14;
	fma.rn.f64 	%fd17, %fd16, %fd15, 0d3FF0000000000000;
	fma.rn.f64 	%fd18, %fd17, %fd17, %fd17;
	fma.rn.f64 	%fd19, %fd18, %fd15, %fd15;
	mul.f64 	%fd20, %fd13, %fd19;
	fma.rn.f64 	%fd21, %fd13, %fd19, %fd20;
	mul.f64 	%fd22, %fd21, %fd21;
	fma.rn.f64 	%fd23, %fd22, 0d3EB0F5FF7D2CAFE2, 0d3ED0F5D241AD3B5A;
	fma.rn.f64 	%fd24, %fd23, %fd22, 0d3EF3B20A75488A3F;
	fma.rn.f64 	%fd25, %fd24, %fd22, 0d3F1745CDE4FAECD5;
	fma.rn.f64 	%fd26, %fd25, %fd22, 0d3F3C71C7258A578B;
	fma.rn.f64 	%fd27, %fd26, %fd22, 0d3F6249249242B910;
	fma.rn.f64 	%fd28, %fd27, %fd22, 0d3F89999999999DFB;
	sub.f64 	%fd29, %fd13, %fd21;
	add.f64 	%fd30, %fd29, %fd29;
	neg.f64 	%fd31, %fd21;
	fma.rn.f64 	%fd32, %fd31, %fd13, %fd30;
	mul.f64 	%fd33, %fd19, %fd32;
	fma.rn.f64 	%fd34, %fd22, %fd28, 0d3FB5555555555555;
	mov.f64 	%fd35, 0d3FB5555555555555;
	sub.f64 	%fd36, %fd35, %fd34;
	fma.rn.f64 	%fd37, %fd22, %fd28, %fd36;
	add.f64 	%fd38, %fd37, 0dBC46A4CB00B9E7B0;
	add.f64 	%fd39, %fd34, %fd38;
	sub.f64 	%fd40, %fd34, %fd39;
	add.f64 	%fd41, %fd38, %fd40;
	mul.rn.f64 	%fd42, %fd21, %fd21;
	neg.f64 	%fd43, %fd42;
	fma.rn.f64 	%fd44, %fd21, %fd21, %fd43;
	{
	.reg .b32 %temp; 
	mov.b64 	{%r22, %temp}, %fd33;
	}
	{
	.reg .b32 %temp; 
	mov.b64 	{%temp, %r23}, %fd33;
	}
	add.s32 	%r24, %r23, 1048576;
	mov.b64 	%fd45, {%r22, %r24};
	fma.rn.f64 	%fd46, %fd21, %fd45, %fd44;
	mul.rn.f64 	%fd47, %fd42, %fd21;
	neg.f64 	%fd48, %fd47;
	fma.rn.f64 	%fd49, %fd42, %fd21, %fd48;
	fma.rn.f64 	%fd50, %fd42, %fd33, %fd49;
	fma.rn.f64 	%fd51, %fd46, %fd21, %fd50;
	mul.rn.f64 	%fd52, %fd39, %fd47;
	neg.f64 	%fd53, %fd52;
	fma.rn.f64 	%fd54, %fd39, %fd47, %fd53;
	fma.rn.f64 	%fd55, %fd39, %fd51, %fd54;
	fma.rn.f64 	%fd56, %fd41, %fd47, %fd55;
	add.f64 	%fd57, %fd52, %fd56;
	sub.f64 	%fd58, %fd52, %fd57;
	add.f64 	%fd59, %fd56, %fd58;
	add.f64 	%fd60, %fd21, %fd57;
	sub.f64 	%fd61, %fd21, %fd60;
	add.f64 	%fd62, %fd57, %fd61;
	add.f64 	%fd63, %fd59, %fd62;
	add.f64 	%fd64, %fd33, %fd63;
	add.f64 	%fd65, %fd60, %fd64;
	sub.f64 	%fd66, %fd60, %fd65;
	add.f64 	%fd67, %fd64, %fd66;
	xor.b32  	%r25, %r48, -2147483648;
	mov.b32 	%r26, 1127219200;
	mov.b64 	%fd68, {%r25, %r26};
	mov.b32 	%r27, -2147483648;
	mov.b64 	%fd69, {%r27, %r26};
	sub.f64 	%fd70, %fd68, %fd69;
	fma.rn.f64 	%fd71, %fd70, 0d3FE62E42FEFA39EF, %fd65;
	fma.rn.f64 	%fd72, %fd70, 0dBFE62E42FEFA39EF, %fd71;
	sub.f64 	%fd73, %fd72, %fd65;
	sub.f64 	%fd74, %fd67, %fd73;
	fma.rn.f64 	%fd75, %fd70, 0d3C7ABC9E3B39803F, %fd74;
	add.f64 	%fd76, %fd71, %fd75;
	sub.f64 	%fd77, %fd71, %fd76;
	add.f64 	%fd78, %fd75, %fd77;
	{
	.reg .b32 %temp; 
	mov.b64 	{%temp, %r28}, %fd11;
	}
	{
	.reg .b32 %temp; 
	mov.b64 	{%r29, %temp}, %fd11;
	}
	shl.b32 	%r30, %r28, 1;
	setp.gt.u32 	%p3, %r30, -33554433;
	and.b32  	%r31, %r28, -15728641;
	selp.b32 	%r32, %r31, %r28, %p3;
	mov.b64 	%fd79, {%r29, %r32};
	mul.rn.f64 	%fd80, %fd76, %fd79;
	neg.f64 	%fd81, %fd80;
	fma.rn.f64 	%fd82, %fd76, %fd79, %fd81;
	fma.rn.f64 	%fd83, %fd78, %fd79, %fd82;
	add.f64 	%fd4, %fd80, %fd83;
	sub.f64 	%fd84, %fd80, %fd4;
	add.f64 	%fd5, %fd83, %fd84;
	fma.rn.f64 	%fd85, %fd4, 0d3FF71547652B82FE, 0d4338000000000000;
	{
	.reg .b32 %temp; 
	mov.b64 	{%r13, %temp}, %fd85;
	}
	mov.f64 	%fd86, 0dC338000000000000;
	add.rn.f64 	%fd87, %fd85, %fd86;
	fma.rn.f64 	%fd88, %fd87, 0dBFE62E42FEFA39EF, %fd4;
	fma.rn.f64 	%fd89, %fd87, 0dBC7ABC9E3B39803F, %fd88;
	fma.rn.f64 	%fd90, %fd89, 0d3E5ADE1569CE2BDF, 0d3E928AF3FCA213EA;
	fma.rn.f64 	%fd91, %fd90, %fd89, 0d3EC71DEE62401315;
	fma.rn.f64 	%fd92, %fd91, %fd89, 0d3EFA01997C89EB71;
	fma.rn.f64 	%fd93, %fd92, %fd89, 0d3F2A01A014761F65;
	fma.rn.f64 	%fd94, %fd93, %fd89, 0d3F56C16C1852B7AF;
	fma.rn.f64 	%fd95, %fd94, %fd89, 0d3F81111111122322;
	fma.rn.f64 	%fd96, %fd95, %fd89, 0d3FA55555555502A1;
	fma.rn.f64 	%fd97, %fd96, %fd89, 0d3FC5555555555511;
	fma.rn.f64 	%fd98, %fd97, %fd89, 0d3FE000000000000B;
	fma.rn.f64 	%fd99, %fd98, %fd89, 0d3FF0000000000000;
	fma.rn.f64 	%fd100, %fd99, %fd89, 0d3FF0000000000000;
	{
	.reg .b32 %temp; 
	mov.b64 	{%r14, %temp}, %fd100;
	}
	{
	.reg .b32 %temp; 
	mov.b64 	{%temp, %r15}, %fd100;
	}
	shl.b32 	%r33, %r13, 20;
	add.s32 	%r34, %r33, %r15;
	mov.b64 	%fd108, {%r14, %r34};
	{
	.reg .b32 %temp; 
	mov.b64 	{%temp, %r35}, %fd4;
	}
	mov.b32 	%f2, %r35;
	abs.f32 	%f1, %f2;
	setp.lt.f32 	%p4, %f1, 0f4086232B;
	@%p4 bra 	$L__BB5_7;
	setp.lt.f64 	%p5, %fd4, 0d0000000000000000;
	add.f64 	%fd101, %fd4, 0d7FF0000000000000;
	selp.f64 	%fd108, 0d0000000000000000, %fd101, %p5;
	setp.geu.f32 	%p6, %f1, 0f40874800;
	@%p6 bra 	$L__BB5_7;
	shr.u32 	%r36, %r13, 31;
	add.s32 	%r37, %r13, %r36;
	shr.s32 	%r38, %r37, 1;
	shl.b32 	%r39, %r38, 20;
	add.s32 	%r40, %r15, %r39;
	mov.b64 	%fd102, {%r14, %r40};
	sub.s32 	%r41, %r13, %r38;
	shl.b32 	%r42, %r41, 20;
	add.s32 	%r43, %r42, 1072693248;
	mov.b32 	%r44, 0;
	mov.b64 	%fd103, {%r44, %r43};
	mul.f64 	%fd108, %fd103, %fd102;
$L__BB5_7:
	abs.f64 	%fd104, %fd108;
	setp.eq.f64 	%p7, %fd104, 0d7FF0000000000000;
	fma.rn.f64 	%fd105, %fd108, %fd5, %fd108;
	selp.f64 	%fd106, %fd108, %fd105, %p7;
	st.param.f64 	[func_retval0], %fd106;
	ret;

}


// ===== COMPILED SASS (sm_100) =====

	.target	sm_100

	.elftype	@"ET_EXEC"


//--------------------- .note.nv.tkinfo           --------------------------
	.section	.note.nv.tkinfo,"",@"SHT_NOTE"
	.sectionflags	@"SHF_NOTE_NV_TKINFO"
	.tkinfo
        /*0018*/ 	.word	0x00000002
        /*0030*/ 	.string	""
        /*0030*/ 	.string	"ptxas"
        /*0030*/ 	.string	"Cuda compilation tools, release 13.0, V13.0.88"
        /*0030*/ 	.string	"Build cuda_13.0.r13.0/compiler.36424714_0"
        /*0030*/ 	.string	"-arch sm_100 -m 64 "



//--------------------- .note.nv.cuinfo           --------------------------
	.section	.note.nv.cuinfo,"",@"SHT_NOTE"
	.sectionflags	@"SHF_NOTE_NV_CUINFO"
        /*0018*/ 	.short	0x0002
        /*001a*/ 	.short	0x0064
        /*001c*/ 	.short	0x0082
	.zero		2


//--------------------- .nv.info                  --------------------------
	.section	.nv.info,"",@"SHT_CUDA_INFO"
	.align	4


	//----- nvinfo : EIATTR_REGCOUNT
	.align		4
        /*0000*/ 	.byte	0x04, 0x2f
        /*0002*/ 	.short	(.L_1 - .L_0)
	.align		4
.L_0:
        /*0004*/ 	.word	index@(_Z10Pos_periodPdS_S_S_S_S_S_S_S_Pi)
        /*0008*/ 	.word	0x0000000e


	//----- nvinfo : EIATTR_FRAME_SIZE
	.align		4
.L_1:
        /*000c*/ 	.byte	0x04, 0x11
        /*000e*/ 	.short	(.L_3 - .L_2)
	.align		4
.L_2:
        /*0010*/ 	.word	index@(_Z10Pos_periodPdS_S_S_S_S_S_S_S_Pi)
        /*0014*/ 	.word	0x00000000


	//----- nvinfo : EIATTR_REGCOUNT
	.align		4
.L_3:
        /*0018*/ 	.byte	0x04, 0x2f
        /*001a*/ 	.short	(.L_5 - .L_4)
	.align		4
.L_4:
        /*001c*/ 	.word	index@(_Z9rescale_TPdS_S_S_S_S_S_S_S_S_S_S_)
        /*0020*/ 	.word	0x0000001d


	//----- nvinfo : EIATTR_FRAME_SIZE
	.align		4
.L_5:
        /*0024*/ 	.byte	0x04, 0x11
        /*0026*/ 	.short	(.L_7 - .L_6)
	.align		4
.L_6:
        /*0028*/ 	.word	index@($__internal_3_$__cuda_sm20_dsqrt_rn_f64_mediumpath_v1)
        /*002c*/ 	.word	0x00000000


	//----- nvinfo : EIATTR_FRAME_SIZE
	.align		4
.L_7:
        /*0030*/ 	.byte	0x04, 0x11
        /*0032*/ 	.short	(.L_9 - .L_8)
	.align		4
.L_8:
        /*0034*/ 	.word	index@($__internal_2_$__cuda_sm20_div_rn_f64_full)
        /*0038*/ 	.word	0x00000000


	//----- nvinfo : EIATTR_FRAME_SIZE
	.align		4
.L_9:
        /*003c*/ 	.byte	0x04, 0x11
        /*003e*/ 	.short	(.L_11 - .L_10)
	.align		4
.L_10:
        /*0040*/ 	.word	index@(_Z9rescale_TPdS_S_S_S_S_S_S_S_S_S_S_)
        /*0044*/ 	.word	0x00000000


	//----- nvinfo : EIATTR_REGCOUNT
	.align		4
.L_11:
        /*0048*/ 	.byte	0x04, 0x2f
        /*004a*/ 	.short	(.L_13 - .L_12)
	.align		4
.L_12:
        /*004c*/ 	.word	index@(_Z19Acceleration_periodPdS_S_S_S_S_S_S_S_S_S_S_S_S_S_S_S_)
        /*0050*/ 	.word	0x00000042


	//----- nvinfo : EIATTR_FRAME_SIZE
	.align		4
.L_13:
        /*0054*/ 	.byte	0x04, 0x11
        /*0056*/ 	.short	(.L_15 - .L_14)
	.align		4
.L_14:
        /*0058*/ 	.word	index@($_Z19Acceleration_periodPdS_S_S_S_S_S_S_S_S_S_S_S_S_S_S_S_$__internal_accurate_pow)
        /*005c*/ 	.word	0x00000000


	//----- nvinfo : EIATTR_FRAME_SIZE
	.align		4
.L_15:
        /*0060*/ 	.byte	0x04, 0x11
        /*0062*/ 	.short	(.L_17 - .L_16)
	.align		4
.L_16:
        /*0064*/ 	.word	index@($__internal_1_$__cuda_sm20_dsqrt_rn_f64_mediumpath_v1)
        /*0068*/ 	.word	0x00000000


	//----- nvinfo : EIATTR_FRAME_SIZE
	.align		4
.L_17:
        /*006c*/ 	.byte	0x04, 0x11
        /*006e*/ 	.short	(.L_19 - .L_18)
	.align		4
.L_18:
        /*0070*/ 	.word	index@($__internal_0_$__cuda_sm20_div_rn_f64_full)
        /*0074*/ 	.word	0x00000000


	//----- nvinfo : EIATTR_FRAME_SIZE
	.align		4
.L_19:
        /*0078*/ 	.byte	0x04, 0x11
        /*007a*/ 	.short	(.L_21 - .L_20)
	.align		4
.L_20:
        /*007c*/ 	.word	index@(_Z19Acceleration_periodPdS_S_S_S_S_S_S_S_S_S_S_S_S_S_S_S_)
        /*0080*/ 	.word	0x00000000


	//----- nvinfo : EIATTR_REGCOUNT
	.align		4
.L_21:
        /*0084*/ 	.byte	0x04, 0x2f
        /*0086*/ 	.short	(.L_23 - .L_22)
	.align		4
.L_22:
        /*0088*/ 	.word	index@(_Z10Verlet_PosPdS_S_S_S_S_S_S_S_S_)
        /*008c*/ 	.word	0x00000018


	//----- nvinfo : EIATTR_FRAME_SIZE
	.align		4
.L_23:
        /*0090*/ 	.byte	0x04, 0x11
        /*0092*/ 	.short	(.L_25 - .L_24)
	.align		4
.L_24:
        /*0094*/ 	.word	index@(_Z10Verlet_PosPdS_S_S_S_S_S_S_S_S_)
        /*0098*/ 	.word	0x00000000


	//----- nvinfo : EIATTR_REGCOUNT
	.align		4
.L_25:
        /*009c*/ 	.byte	0x04, 0x2f
        /*009e*/ 	.short	(.L_27 - .L_26)
	.align		4
.L_26:
        /*00a0*/ 	.word	index@(_Z10Verlet_VelPdS_S_S_S_S_S_S_S_S_)
        /*00a4*/ 	.word	0x0000001c


	//----- nvinfo : EIATTR_FRAME_SIZE
	.align		4
.L_27:
        /*00a8*/ 	.byte	0x04, 0x11
        /*00aa*/ 	.short	(.L_29 - .L_28)
	.align		4
.L_28:
        /*00ac*/ 	.word	index@(_Z10Verlet_VelPdS_S_S_S_S_S_S_S_S_)
        /*00b0*/ 	.word	0x00000000


	//----- nvinfo : EIATTR_MIN_STACK_SIZE
	.align		4
.L_29:
        /*00b4*/ 	.byte	0x04, 0x12
        /*00b6*/ 	.short	(.L_31 - .L_30)
	.align		4
.L_30:
        /*00b8*/ 	.word	index@(_Z10Verlet_VelPdS_S_S_S_S_S_S_S_S_)
        /*00bc*/ 	.word	0x00000000


	//----- nvinfo : EIATTR_MIN_STACK_SIZE
	.align		4
.L_31:
        /*00c0*/ 	.byte	0x04, 0x12
        /*00c2*/ 	.short	(.L_33 - .L_32)
	.align		4
.L_32:
        /*00c4*/ 	.word	index@(_Z10Verlet_PosPdS_S_S_S_S_S_S_S_S_)
        /*00c8*/ 	.word	0x00000000


	//----- nvinfo : EIATTR_MIN_STACK_SIZE
	.align		4
.L_33:
        /*00cc*/ 	.byte	0x04, 0x12
        /*00ce*/ 	.short	(.L_35 - .L_34)
	.align		4
.L_34:
        /*00d0*/ 	.word	index@(_Z19Acceleration_periodPdS_S_S_S_S_S_S_S_S_S_S_S_S_S_S_S_)
        /*00d4*/ 	.word	0x00000000


	//----- nvinfo : EIATTR_MIN_STACK_SIZE
	.align		4
.L_35:
        /*00d8*/ 	.byte	0x04, 0x12
        /*00da*/ 	.short	(.L_37 - .L_36)
	.align		4
.L_36:
        /*00dc*/ 	.word	index@(_Z9rescale_TPdS_S_S_S_S_S_S_S_S_S_S_)
        /*00e0*/ 	.word	0x00000000


	//----- nvinfo : EIATTR_MIN_STACK_SIZE
	.align		4
.L_37:
        /*00e4*/ 	.byte	0x04, 0x12
        /*00e6*/ 	.short	(.L_39 - .L_38)
	.align		4
.L_38:
        /*00e8*/ 	.word	index@(_Z10Pos_periodPdS_S_S_S_S_S_S_S_Pi)
        /*00ec*/ 	.word	0x00000000
.L_39:


//--------------------- .nv.compat                --------------------------
	.section	.nv.compat,"",@"SHT_CUDA_COMPAT_INFO"
	.align	4
        /*0000*/ 	.byte	0x02, 0x09, 0x00, 0x00, 0x02, 0x02, 0x01, 0x00, 0x02, 0x05, 0x05, 0x00, 0x03, 0x07, 0x01, 0x01
        /*0010*/ 	.byte	0x02, 0x03, 0x00, 0x00, 0x02, 0x06, 0x01, 0x00, 0x04, 0x0b, 0x08, 0x00, 0x01, 0x00, 0x00, 0x00
        /*0020*/ 	.byte	0x00, 0x00, 0x00, 0x00


//--------------------- .nv.info._Z10Verlet_VelPdS_S_S_S_S_S_S_S_S_ --------------------------
	.section	.nv.info._Z10Verlet_VelPdS_S_S_S_S_S_S_S_S_,"",@"SHT_CUDA_INFO"
	.sectionflags	@""
	.align	4


	//----- nvinfo : EIATTR_CUDA_API_VERSION
	.align		4
        /*0000*/ 	.byte	0x04, 0x37
        /*0002*/ 	.short	(.L_41 - .L_40)
.L_40:
        /*0004*/ 	.word	0x00000082


	//----- nvinfo : EIATTR_KPARAM_INFO
	.align		4
.L_41:
        /*0008*/ 	.byte	0x04, 0x17
        /*000a*/ 	.short	(.L_43 - .L_42)
.L_42:
        /*000c*/ 	.word	0x00000000
        /*0010*/ 	.short	0x0009
        /*0012*/ 	.short	0x0048
        /*0014*/ 	.byte	0x00, 0xf5, 0x21, 0x00


	//----- nvinfo : EIATTR_KPARAM_INFO
	.align		4
.L_43:
        /*0018*/ 	.byte	0x04, 0x17
        /*001a*/ 	.short	(.L_45 - .L_44)
.L_44:
        /*001c*/ 	.word	0x00000000
        /*0020*/ 	.short	0x0008
        /*0022*/ 	.short	0x0040
        /*0024*/ 	.byte	0x00, 0xf5, 0x21, 0x00


	//----- nvinfo : EIATTR_KPARAM_INFO
	.align		4
.L_45:
        /*0028*/ 	.byte	0x04, 0x17
        /*002a*/ 	.short	(.L_47 - .L_46)
.L_46:
        /*002c*/ 	.word	0x00000000
        /*0030*/ 	.short	0x0007
        /*0032*/ 	.short	0x0038
        /*0034*/ 	.byte	0x00, 0xf5, 0x21, 0x00


	//----- nvinfo : EIATTR_KPARAM_INFO
	.align		4
.L_47:
        /*0038*/ 	.byte	0x04, 0x17
        /*003a*/ 	.short	(.L_49 - .L_48)
.L_48:
        /*003c*/ 	.word	0x00000000
        /*0040*/ 	.short	0x0006
        /*0042*/ 	.short	0x0030
        /*0044*/ 	.byte	0x00, 0xf5, 0x21, 0x00


	//----- nvinfo : EIATTR_KPARAM_INFO
	.align		4
.L_49:
        /*0048*/ 	.byte	0x04, 0x17
        /*004a*/ 	.short	(.L_51 - .L_50)
.L_50:
        /*004c*/ 	.word	0x00000000
        /*0050*/ 	.short	0x0005
        /*0052*/ 	.short	0x0028
        /*0054*/ 	.byte	0x00, 0xf5, 0x21, 0x00


	//----- nvinfo : EIATTR_KPARAM_INFO
	.align		4
.L_51:
        /*0058*/ 	.byte	0x04, 0x17
        /*005a*/ 	.short	(.L_53 - .L_52)
.L_52:
        /*005c*/ 	.word	0x00000000
        /*0060*/ 	.short	0x0004
        /*0062*/ 	.short	0x0020
        /*0064*/ 	.byte	0x00, 0xf5, 0x21, 0x00


	//----- nvinfo : EIATTR_KPARAM_INFO
	.align		4
.L_53:
        /*0068*/ 	.byte	0x04, 0x17
        /*006a*/ 	.short	(.L_55 - .L_54)
.L_54:
        /*006c*/ 	.word	0x00000000
        /*0070*/ 	.short	0x0003
        /*0072*/ 	.short	0x0018
        /*0074*/ 	.byte	0x00, 0xf5, 0x21, 0x00


	//----- nvinfo : EIATTR_KPARAM_INFO
	.align		4
.L_55:
        /*0078*/ 	.byte	0x04, 0x17
        /*007a*/ 	.short	(.L_57 - .L_56)
.L_56:
        /*007c*/ 	.word	0x00000000
        /*0080*/ 	.short	0x0002
        /*0082*/ 	.short	0x0010
        /*0084*/ 	.byte	0x00, 0xf5, 0x21, 0x00


	//----- nvinfo : EIATTR_KPARAM_INFO
	.align		4
.L_57:
        /*0088*/ 	.byte	0x04, 0x17
        /*008a*/ 	.short	(.L_59 - .L_58)
.L_58:
        /*008c*/ 	.word	0x00000000
        /*0090*/ 	.short	0x0001
        /*0092*/ 	.short	0x0008
        /*0094*/ 	.byte	0x00, 0xf5, 0x21, 0x00


	//----- nvinfo : EIATTR_KPARAM_INFO
	.align		4
.L_59:
        /*0098*/ 	.byte	0x04, 0x17
        /*009a*/ 	.short	(.L_61 - .L_60)
.L_60:
        /*009c*/ 	.word	0x00000000
        /*00a0*/ 	.short	0x0000
        /*00a2*/ 	.short	0x0000
        /*00a4*/ 	.byte	0x00, 0xf5, 0x21, 0x00


	//----- nvinfo : EIATTR_SPARSE_MMA_MASK
	.align		4
.L_61:
        /*00a8*/ 	.byte	0x03, 0x50
        /*00aa*/ 	.short	0x0000


	//----- nvinfo : EIATTR_MAXREG_COUNT
	.align		4
        /*00ac*/ 	.byte	0x03, 0x1b
        /*00ae*/ 	.short	0x00ff


	//----- nvinfo : EIATTR_MERCURY_ISA_VERSION
	.align		4
        /*00b0*/ 	.byte	0x03, 0x5f
        /*00b2*/ 	.short	0x0101


	//----- nvinfo : EIATTR_VRC_CTA_INIT_COUNT
	.align		4
        /*00b4*/ 	.byte	0x02, 0x4a
	.zero		1
	.zero		1


	//----- nvinfo : EIATTR_EXIT_INSTR_OFFSETS
	.align		4
        /*00b8*/ 	.byte	0x04, 0x1c
        /*00ba*/ 	.short	(.L_63 - .L_62)


	//   ....[0]....
.L_62:
        /*00bc*/ 	.word	0x00000030


	//   ....[1]....
        /*00c0*/ 	.word	0x00000300


	//----- nvinfo : EIATTR_CBANK_PARAM_SIZE
	.align		4
.L_63:
        /*00c4*/ 	.byte	0x03, 0x19
        /*00c6*/ 	.short	0x0050


	//----- nvinfo : EIATTR_PARAM_CBANK
	.align		4
        /*00c8*/ 	.byte	0x04, 0x0a
        /*00ca*/ 	.short	(.L_65 - .L_64)
	.align		4
.L_64:
        /*00cc*/ 	.word	index@(.nv.constant0._Z10Verlet_VelPdS_S_S_S_S_S_S_S_S_)
        /*00d0*/ 	.short	0x0380
        /*00d2*/ 	.short	0x0050


	//----- nvinfo : EIATTR_SW_WAR
	.align		4
.L_65:
        /*00d4*/ 	.byte	0x04, 0x36
        /*00d6*/ 	.short	(.L_67 - .L_66)
.L_66:
        /*00d8*/ 	.word	0x00000008
.L_67:


//--------------------- .nv.info._Z10Verlet_PosPdS_S_S_S_S_S_S_S_S_ --------------------------
	.section	.nv.info._Z10Verlet_PosPdS_S_S_S_S_S_S_S_S_,"",@"SHT_CUDA_INFO"
	.sectionflags	@""
	.align	4


	//----- nvinfo : EIATTR_CUDA_API_VERSION
	.align		4
        /*0000*/ 	.byte	0x04, 0x37
        /*0002*/ 	.short	(.L_69 - .L_68)
.L_68:
        /*0004*/ 	.word	0x00000082


	//----- nvinfo : EIATTR_KPARAM_INFO
	.align		4
.L_69:
        /*0008*/ 	.byte	0x04, 0x17
        /*000a*/ 	.short	(.L_71 - .L_70)
.L_70:
        /*000c*/ 	.word	0x00000000
        /*0010*/ 	.short	0x0009
        /*0012*/ 	.short	0x0048
        /*0014*/ 	.byte	0x00, 0xf5, 0x21, 0x00


	//----- nvinfo : EIATTR_KPARAM_INFO
	.align		4
.L_71:
        /*0018*/ 	.byte	0x04, 0x17
        /*001a*/ 	.short	(.L_73 - .L_72)
.L_72:
        /*001c*/ 	.word	0x00000000
        /*0020*/ 	.short	0x0008
        /*0022*/ 	.short	0x0040
        /*0024*/ 	.byte	0x00, 0xf5, 0x21, 0x00


	//----- nvinfo : EIATTR_KPARAM_INFO
	.align		4
.L_73:
        /*0028*/ 	.byte	0x04, 0x17
        /*002a*/ 	.short	(.L_75 - .L_74)
.L_74:
        /*002c*/ 	.word	0x00000000
        /*0030*/ 	.short	0x0007
        /*0032*/ 	.short	0x0038
        /*0034*/ 	.byte	0x00, 0xf5, 0x21, 0x00


	//----- nvinfo : EIATTR_KPARAM_INFO
	.align		4
.L_75:
        /*0038*/ 	.byte	0x04, 0x17
        /*003a*/ 	.short	(.L_77 - .L_76)
.L_76:
        /*003c*/ 	.word	0x00000000
        /*0040*/ 	.short	0x0006
        /*0042*/ 	.short	0x0030
        /*0044*/ 	.byte	0x00, 0xf5, 0x21, 0x00


	//----- nvinfo : EIATTR_KPARAM_INFO
	.align		4
.L_77:
        /*0048*/ 	.byte	0x04, 0x17
        /*004a*/ 	.short	(.L_79 - .L_78)
.L_78:
        /*004c*/ 	.word	0x00000000
        /*0050*/ 	.short	0x0005
        /*0052*/ 	.short	0x0028
        /*0054*/ 	.byte	0x00, 0xf5, 0x21, 0x00


	//----- nvinfo : EIATTR_KPARAM_INFO
	.align		4
.L_79:
        /*0058*/ 	.byte	0x04, 0x17
        /*005a*/ 	.short	(.L_81 - .L_80)
.L_80:
        /*005c*/ 	.word	0x00000000
        /*0060*/ 	.short	0x0004
        /*0062*/ 	.short	0x0020
        /*0064*/ 	.byte	0x00, 0xf5, 0x21, 0x00


	//----- nvinfo : EIATTR_KPARAM_INFO
	.align		4
.L_81:
        /*0068*/ 	.byte	0x04, 0x17
        /*006a*/ 	.short	(.L_83 - .L_82)
.L_82:
        /*006c*/ 	.word	0x00000000
        /*0070*/ 	.short	0x0003
        /*0072*/ 	.short	0x0018
        /*0074*/ 	.byte	0x00, 0xf5, 0x21, 0x00


	//----- nvinfo : EIATTR_KPARAM_INFO
	.align		4
.L_83:
        /*0078*/ 	.byte	0x04, 0x17
        /*007a*/ 	.short	(.L_85 - .L_84)
.L_84:
        /*007c*/ 	.word	0x00000000
        /*0080*/ 	.short	0x0002
        /*0082*/ 	.short	0x0010
        /*0084*/ 	.byte	0x00, 0xf5, 0x21, 0x00


	//----- nvinfo : EIATTR_KPARAM_INFO
	.align		4
.L_85:
        /*0088*/ 	.byte	0x04, 0x17
        /*008a*/ 	.short	(.L_87 - .L_86)
.L_86:
        /*008c*/ 	.word	0x00000000
        /*0090*/ 	.short	0x0001
        /*0092*/ 	.short	0x0008
        /*0094*/ 	.byte	0x00, 0xf5, 0x21, 0x00


	//----- nvinfo : EIATTR_KPARAM_INFO
	.align		4
.L_87:
        /*0098*/ 	.byte	0x04, 0x17
        /*009a*/ 	.short	(.L_89 - .L_88)
.L_88:
        /*009c*/ 	.word	0x00000000
        /*00a0*/ 	.short	0x0000
        /*00a2*/ 	.short	0x0000
        /*00a4*/ 	.byte	0x00, 0xf5, 0x21, 0x00


	//----- nvinfo : EIATTR_SPARSE_MMA_MASK
	.align		4
.L_89:
        /*00a8*/ 	.byte	0x03, 0x50
        /*00aa*/ 	.short	0x0000


	//----- nvinfo : EIATTR_MAXREG_COUNT
	.align		4
        /*00ac*/ 	.byte	0x03, 0x1b
        /*00ae*/ 	.short	0x00ff


	//----- nvinfo : EIATTR_MERCURY_ISA_VERSION
	.align		4
        /*00b0*/ 	.byte	0x03, 0x5f
        /*00b2*/ 	.short	0x0101


	//----- nvinfo : EIATTR_VRC_CTA_INIT_COUNT
	.align		4
        /*00b4*/ 	.byte	0x02, 0x4a
	.zero		1
	.zero		1


	//----- nvinfo : EIATTR_EXIT_INSTR_OFFSETS
	.align		4
        /*00b8*/ 	.byte	0x04, 0x1c
        /*00ba*/ 	.short	(.L_91 - .L_90)


	//   ....[0]....
.L_90:
        /*00bc*/ 	.word	0x00000030


	//   ....[1]....
        /*00c0*/ 	.word	0x00000360


	//----- nvinfo : EIATTR_CBANK_PARAM_SIZE
	.align		4
.L_91:
        /*00c4*/ 	.byte	0x03, 0x19
        /*00c6*/ 	.short	0x0050


	//----- nvinfo : EIATTR_PARAM_CBANK
	.align		4
        /*00c8*/ 	.byte	0x04, 0x0a
        /*00ca*/ 	.short	(.L_93 - .L_92)
	.align		4
.L_92:
        /*00cc*/ 	.word	index@(.nv.constant0._Z10Verlet_PosPdS_S_S_S_S_S_S_S_S_)
        /*00d0*/ 	.short	0x0380
        /*00d2*/ 	.short	0x0050


	//----- nvinfo : EIATTR_SW_WAR
	.align		4
.L_93:
        /*00d4*/ 	.byte	0x04, 0x36
        /*00d6*/ 	.short	(.L_95 - .L_94)
.L_94:
        /*00d8*/ 	.word	0x00000008
.L_95:


//--------------------- .nv.info._Z19Acceleration_periodPdS_S_S_S_S_S_S_S_S_S_S_S_S_S_S_S_ --------------------------
	.section	.nv.info._Z19Acceleration_periodPdS_S_S_S_S_S_S_S_S_S_S_S_S_S_S_S_,"",@"SHT_CUDA_INFO"
	.sectionflags	@""
	.align	4


	//----- nvinfo : EIATTR_CUDA_API_VERSION
	.align		4
        /*0000*/ 	.byte	0x04, 0x37
        /*0002*/ 	.short	(.L_97 - .L_96)
.L_96:
        /*0004*/ 	.word	0x00000082


	//----- nvinfo : EIATTR_KPARAM_INFO
	.align		4
.L_97:
        /*0008*/ 	.byte	0x04, 0x17
        /*000a*/ 	.short	(.L_99 - .L_98)
.L_98:
        /*000c*/ 	.word	0x00000000
        /*0010*/ 	.short	0x0010
        /*0012*/ 	.short	0x0080
        /*0014*/ 	.byte	0x00, 0xf5, 0x21, 0x00


	//----- nvinfo : EIATTR_KPARAM_INFO
	.align		4
.L_99:
        /*0018*/ 	.byte	0x04, 0x17
        /*001a*/ 	.short	(.L_101 - .L_100)
.L_100:
        /*001c*/ 	.word	0x00000000
        /*0020*/ 	.short	0x000f
        /*0022*/ 	.short	0x0078
        /*0024*/ 	.byte	0x00, 0xf5, 0x21, 0x00


	//----- nvinfo : EIATTR_KPARAM_INFO
	.align		4
.L_101:
        /*0028*/ 	.byte	0x04, 0x17
        /*002a*/ 	.short	(.L_103 - .L_102)
.L_102:
        /*002c*/ 	.word	0x00000000
        /*0030*/ 	.short	0x000e
        /*0032*/ 	.short	0x0070
        /*0034*/ 	.byte	0x00, 0xf5, 0x21, 0x00


	//----- nvinfo : EIATTR_KPARAM_INFO
	.align		4
.L_103:
        /*0038*/ 	.byte	0x04, 0x17
        /*003a*/ 	.short	(.L_105 - .L_104)
.L_104:
        /*003c*/ 	.word	0x00000000
        /*0040*/ 	.short	0x000d
        /*0042*/ 	.short	0x0068
        /*0044*/ 	.byte	0x00, 0xf5, 0x21, 0x00


	//----- nvinfo : EIATTR_KPARAM_INFO
	.align		4
.L_105:
        /*0048*/ 	.byte	0x04, 0x17
        /*004a*/ 	.short	(.L_107 - .L_106)
.L_106:
        /*004c*/ 	.word	0x00000000
        /*0050*/ 	.short	0x000c
        /*0052*/ 	.short	0x0060
        /*0054*/ 	.byte	0x00, 0xf5, 0x21, 0x00


	//----- nvinfo : EIATTR_KPARAM_INFO
	.align		4
.L_107:
        /*0058*/ 	.byte	0x04, 0x17
        /*005a*/ 	.short	(.L_109 - .L_108)
.L_108:
        /*005c*/ 	.word	0x00000000
        /*0060*/ 	.short	0x000b
        /*0062*/ 	.short	0x0058
        /*0064*/ 	.byte	0x00, 0xf5, 0x21, 0x00


	//----- nvinfo : EIATTR_KPARAM_INFO
	.align		4
.L_109:
        /*0068*/ 	.byte	0x04, 0x17
        /*006a*/ 	.short	(.L_111 - .L_110)
.L_110:
        /*006c*/ 	.word	0x00000000
        /*0070*/ 	.short	0x000a
        /*0072*/ 	.short	0x0050
        /*0074*/ 	.byte	0x00, 0xf5, 0x21, 0x00


	//----- nvinfo : EIATTR_KPARAM_INFO
	.align		4
.L_111:
        /*0078*/ 	.byte	0x04, 0x17
        /*007a*/ 	.short	(.L_113 - .L_112)
.L_112:
        /*007c*/ 	.word	0x00000000
        /*0080*/ 	.short	0x0009
        /*0082*/ 	.short	0x0048
        /*0084*/ 	.byte	0x00, 0xf5, 0x21, 0x00


	//----- nvinfo : EIATTR_KPARAM_INFO
	.align		4
.L_113:
        /*0088*/ 	.byte	0x04, 0x17
        /*008a*/ 	.short	(.L_115 - .L_114)
.L_114:
        /*008c*/ 	.word	0x00000000
        /*0090*/ 	.short	0x0008
        /*0092*/ 	.short	0x0040
        /*0094*/ 	.byte	0x00, 0xf5, 0x21, 0x00


	//----- nvinfo : EIATTR_KPARAM_INFO
	.align		4
.L_115:
        /*0098*/ 	.byte	0x04, 0x17
        /*009a*/ 	.short	(.L_117 - .L_116)
.L_116:
        /*009c*/ 	.word	0x00000000
        /*00a0*/ 	.short	0x0007
        /*00a2*/ 	.short	0x0038
        /*00a4*/ 	.byte	0x00, 0xf5, 0x21, 0x00


	//----- nvinfo : EIATTR_KPARAM_INFO
	.align		4
.L_117:
        /*00a8*/ 	.byte	0x04, 0x17
        /*00aa*/ 	.short	(.L_119 - .L_118)
.L_118:
        /*00ac*/ 	.word	0x00000000
        /*00b0*/ 	.short	0x0006
        /*00b2*/ 	.short	0x0030
        /*00b4*/ 	.byte	0x00, 0xf5, 0x21, 0x00


	//----- nvinfo : EIATTR_KPARAM_INFO
	.align		4
.L_119:
        /*00b8*/ 	.byte	0x04, 0x17
        /*00ba*/ 	.short	(.L_121 - .L_120)
.L_120:
        /*00bc*/ 	.word	0x00000000
        /*00c0*/ 	.short	0x0005
        /*00c2*/ 	.short	0x0028
        /*00c4*/ 	.byte	0x00, 0xf5, 0x21, 0x00


	//----- nvinfo : EIATTR_KPARAM_INFO
	.align		4
.L_121:
        /*00c8*/ 	.byte	0x04, 0x17
        /*00ca*/ 	.short	(.L_123 - .L_122)
.L_122:
        /*00cc*/ 	.word	0x00000000
        /*00d0*/ 	.short	0x0004
        /*00d2*/ 	.short	0x0020
        /*00d4*/ 	.byte	0x00, 0xf5, 0x21, 0x00


	//----- nvinfo : EIATTR_KPARAM_INFO
	.align		4
.L_123:
        /*00d8*/ 	.byte	0x04, 0x17
        /*00da*/ 	.short	(.L_125 - .L_124)
.L_124:
        /*00dc*/ 	.word	0x00000000
        /*00e0*/ 	.short	0x0003
        /*00e2*/ 	.short	0x0018
        /*00e4*/ 	.byte	0x00, 0xf5, 0x21, 0x00


	//----- nvinfo : EIATTR_KPARAM_INFO
	.align		4
.L_125:
        /*00e8*/ 	.byte	0x04, 0x17
        /*00ea*/ 	.short	(.L_127 - .L_126)
.L_126:
        /*00ec*/ 	.word	0x00000000
        /*00f0*/ 	.short	0x0002
        /*00f2*/ 	.short	0x0010
        /*00f4*/ 	.byte	0x00, 0xf5, 0x21, 0x00


	//----- nvinfo : EIATTR_KPARAM_INFO
	.align		4
.L_127:
        /*00f8*/ 	.byte	0x04, 0x17
        /*00fa*/ 	.short	(.L_129 - .L_128)
.L_128:
        /*00fc*/ 	.word	0x00000000
        /*0100*/ 	.short	0x0001
        /*0102*/ 	.short	0x0008
        /*0104*/ 	.byte	0x00, 0xf5, 0x21, 0x00


	//----- nvinfo : EIATTR_KPARAM_INFO
	.align		4
.L_129:
        /*0108*/ 	.byte	0x04, 0x17
        /*010a*/ 	.short	(.L_131 - .L_130)
.L_130:
        /*010c*/ 	.word	0x00000000
        /*0110*/ 	.short	0x0000
        /*0112*/ 	.short	0x0000
        /*0114*/ 	.byte	0x00, 0xf5, 0x21, 0x00


	//----- nvinfo : EIATTR_SPARSE_MMA_MASK
	.align		4
.L_131:
        /*0118*/ 	.byte	0x03, 0x50
        /*011a*/ 	.short	0x0000


	//----- nvinfo : EIATTR_MAXREG_COUNT
	.align		4
        /*011c*/ 	.byte	0x03, 0x1b
        /*011e*/ 	.short	0x00ff


	//----- nvinfo : EIATTR_MERCURY_ISA_VERSION
	.align		4
        /*0120*/ 	.byte	0x03, 0x5f
        /*0122*/ 	.short	0x0101


	//----- nvinfo : EIATTR_VRC_CTA_INIT_COUNT
	.align		4
        /*0124*/ 	.byte	0x02, 0x4a
	.zero		1
	.zero		1


	//----- nvinfo : EIATTR_EXIT_INSTR_OFFSETS
	.align		4
        /*0128*/ 	.byte	0x04, 0x1c
        /*012a*/ 	.short	(.L_133 - .L_132)


	//   ....[0]....
.L_132:
        /*012c*/ 	.word	0x00000060


	//   ....[1]....
        /*0130*/ 	.word	0x00001d90


	//   ....[2]....
        /*0134*/ 	.word	0x000022b0


	//----- nvinfo : EIATTR_CRS_STACK_SIZE
	.align		4
.L_133:
        /*0138*/ 	.byte	0x04, 0x1e
        /*013a*/ 	.short	(.L_135 - .L_134)
.L_134:
        /*013c*/ 	.word	0x00000000


	//----- nvinfo : EIATTR_CBANK_PARAM_SIZE
	.align		4
.L_135:
        /*0140*/ 	.byte	0x03, 0x19
        /*0142*/ 	.short	0x0088


	//----- nvinfo : EIATTR_PARAM_CBANK
	.align		4
        /*0144*/ 	.byte	0x04, 0x0a
        /*0146*/ 	.short	(.L_137 - .L_136)
	.align		4
.L_136:
        /*0148*/ 	.word	index@(.nv.constant0._Z19Acceleration_periodPdS_S_S_S_S_S_S_S_S_S_S_S_S_S_S_S_)
        /*014c*/ 	.short	0x0380
        /*014e*/ 	.short	0x0088


	//----- nvinfo : EIATTR_SW_WAR
	.align		4
.L_137:
        /*0150*/ 	.byte	0x04, 0x36
        /*0152*/ 	.short	(.L_139 - .L_138)
.L_138:
        /*0154*/ 	.word	0x00000008
.L_139:


//--------------------- .nv.info._Z9rescale_TPdS_S_S_S_S_S_S_S_S_S_S_ --------------------------
	.section	.nv.info._Z9rescale_TPdS_S_S_S_S_S_S_S_S_S_S_,"",@"SHT_CUDA_INFO"
	.sectionflags	@""
	.align	4


	//----- nvinfo : EIATTR_CUDA_API_VERSION
	.align		4
        /*0000*/ 	.byte	0x04, 0x37
        /*0002*/ 	.short	(.L_141 - .L_140)
.L_140:
        /*0004*/ 	.word	0x00000082


	//----- nvinfo : EIATTR_KPARAM_INFO
	.align		4
.L_141:
        /*0008*/ 	.byte	0x04, 0x17
        /*000a*/ 	.short	(.L_143 - .L_142)
.L_142:
        /*000c*/ 	.word	0x00000000
        /*0010*/ 	.short	0x000b
        /*0012*/ 	.short	0x0058
        /*0014*/ 	.byte	0x00, 0xf5, 0x21, 0x00


	//----- nvinfo : EIATTR_KPARAM_INFO
	.align		4
.L_143:
        /*0018*/ 	.byte	0x04, 0x17
        /*001a*/ 	.short	(.L_145 - .L_144)
.L_144:
        /*001c*/ 	.word	0x00000000
        /*0020*/ 	.short	0x000a
        /*0022*/ 	.short	0x0050
        /*0024*/ 	.byte	0x00, 0xf5, 0x21, 0x00


	//----- nvinfo : EIATTR_KPARAM_INFO
	.align		4
.L_145:
        /*0028*/ 	.byte	0x04, 0x17
        /*002a*/ 	.short	(.L_147 - .L_146)
.L_146:
        /*002c*/ 	.word	0x00000000
        /*0030*/ 	.short	0x0009
        /*0032*/ 	.short	0x0048
        /*0034*/ 	.byte	0x00, 0xf5, 0x21, 0x00


	//----- nvinfo : EIATTR_KPARAM_INFO
	.align		4
.L_147:
        /*0038*/ 	.byte	0x04, 0x17
        /*003a*/ 	.short	(.L_149 - .L_148)
.L_148:
        /*003c*/ 	.word	0x00000000
        /*0040*/ 	.short	0x0008
        /*0042*/ 	.short	0x0040
        /*0044*/ 	.byte	0x00, 0xf5, 0x21, 0x00


	//----- nvinfo : EIATTR_KPARAM_INFO
	.align		4
.L_149:
        /*0048*/ 	.byte	0x04, 0x17
        /*004a*/ 	.short	(.L_151 - .L_150)
.L_150:
        /*004c*/ 	.word	0x00000000
        /*0050*/ 	.short	0x0007
        /*0052*/ 	.short	0x0038
        /*0054*/ 	.byte	0x00, 0xf5, 0x21, 0x00


	//----- nvinfo : EIATTR_KPARAM_INFO
	.align		4
.L_151:
        /*0058*/ 	.byte	0x04, 0x17
        /*005a*/ 	.short	(.L_153 - .L_152)
.L_152:
        /*005c*/ 	.word	0x00000000
        /*0060*/ 	.short	0x0006
        /*0062*/ 	.short	0x0030
        /*0064*/ 	.byte	0x00, 0xf5, 0x21, 0x00


	//----- nvinfo : EIATTR_KPARAM_INFO
	.align		4
.L_153:
        /*0068*/ 	.byte	0x04, 0x17
        /*006a*/ 	.short	(.L_155 - .L_154)
.L_154:
        /*006c*/ 	.word	0x00000000
        /*0070*/ 	.short	0x0005
        /*0072*/ 	.short	0x0028
        /*0074*/ 	.byte	0x00, 0xf5, 0x21, 0x00


	//----- nvinfo : EIATTR_KPARAM_INFO
	.align		4
.L_155:
        /*0078*/ 	.byte	0x04, 0x17
        /*007a*/ 	.short	(.L_157 - .L_156)
.L_156:
        /*007c*/ 	.word	0x00000000
        /*0080*/ 	.short	0x0004
        /*0082*/ 	.short	0x0020
        /*0084*/ 	.byte	0x00, 0xf5, 0x21, 0x00


	//----- nvinfo : EIATTR_KPARAM_INFO
	.align		4
.L_157:
        /*0088*/ 	.byte	0x04, 0x17
        /*008a*/ 	.short	(.L_159 - .L_158)
.L_158:
        /*008c*/ 	.word	0x00000000
        /*0090*/ 	.short	0x0003
        /*0092*/ 	.short	0x0018
        /*0094*/ 	.byte	0x00, 0xf5, 0x21, 0x00


	//----- nvinfo : EIATTR_KPARAM_INFO
	.align		4
.L_159:
        /*0098*/ 	.byte	0x04, 0x17
        /*009a*/ 	.short	(.L_161 - .L_160)
.L_160:
        /*009c*/ 	.word	0x00000000
        /*00a0*/ 	.short	0x0002
        /*00a2*/ 	.short	0x0010
        /*00a4*/ 	.byte	0x00, 0xf5, 0x21, 0x00


	//----- nvinfo : EIATTR_KPARAM_INFO
	.align		4
.L_161:
        /*00a8*/ 	.byte	0x04, 0x17
        /*00aa*/ 	.short	(.L_163 - .L_162)
.L_162:
        /*00ac*/ 	.word	0x00000000
        /*00b0*/ 	.short	0x0001
        /*00b2*/ 	.short	0x0008
        /*00b4*/ 	.byte	0x00, 0xf5, 0x21, 0x00


	//----- nvinfo : EIATTR_KPARAM_INFO
	.align		4
.L_163:
        /*00b8*/ 	.byte	0x04, 0x17
        /*00ba*/ 	.short	(.L_165 - .L_164)
.L_164:
        /*00bc*/ 	.word	0x00000000
        /*00c0*/ 	.short	0x0000
        /*00c2*/ 	.short	0x0000
        /*00c4*/ 	.byte	0x00, 0xf5, 0x21, 0x00


	//----- nvinfo : EIATTR_SPARSE_MMA_MASK
	.align		4
.L_165:
        /*00c8*/ 	.byte	0x03, 0x50
        /*00ca*/ 	.short	0x0000


	//----- nvinfo : EIATTR_MAXREG_COUNT
	.align		4
        /*00cc*/ 	.byte	0x03, 0x1b
        /*00ce*/ 	.short	0x00ff


	//----- nvinfo : EIATTR_NUM_BARRIERS
	.align		4
        /*00d0*/ 	.byte	0x02, 0x4c
        /*00d2*/ 	.byte	0x01
	.zero		1


	//----- nvinfo : EIATTR_MERCURY_ISA_VERSION
	.align		4
        /*00d4*/ 	.byte	0x03, 0x5f
        /*00d6*/ 	.short	0x0101


	//----- nvinfo : EIATTR_VRC_CTA_INIT_COUNT
	.align		4
        /*00d8*/ 	.byte	0x02, 0x4a
	.zero		1
	.zero		1


	//----- nvinfo : EIATTR_EXIT_INSTR_OFFSETS
	.align		4
        /*00dc*/ 	.byte	0x04, 0x1c
        /*00de*/ 	.short	(.L_167 - .L_166)


	//   ....[0]....
.L_166:
        /*00e0*/ 	.word	0x00000030


	//   ....[1]....
        /*00e4*/ 	.word	0x00001330


	//----- nvinfo : EIATTR_CRS_STACK_SIZE
	.align		4
.L_167:
        /*00e8*/ 	.byte	0x04, 0x1e
        /*00ea*/ 	.short	(.L_169 - .L_168)
.L_168:
        /*00ec*/ 	.word	0x00000000


	//----- nvinfo : EIATTR_CBANK_PARAM_SIZE
	.align		4
.L_169:
        /*00f0*/ 	.byte	0x03, 0x19
        /*00f2*/ 	.short	0x0060


	//----- nvinfo : EIATTR_PARAM_CBANK
	.align		4
        /*00f4*/ 	.byte	0x04, 0x0a
        /*00f6*/ 	.short	(.L_171 - .L_170)
	.align		4
.L_170:
        /*00f8*/ 	.word	index@(.nv.constant0._Z9rescale_TPdS_S_S_S_S_S_S_S_S_S_S_)
        /*00fc*/ 	.short	0x0380
        /*00fe*/ 	.short	0x0060


	//----- nvinfo : EIATTR_SW_WAR
	.align		4
.L_171:
        /*0100*/ 	.byte	0x04, 0x36
        /*0102*/ 	.short	(.L_173 - .L_172)
.L_172:
        /*0104*/ 	.word	0x00000008
.L_173:


//--------------------- .nv.info._Z10Pos_periodPdS_S_S_S_S_S_S_S_Pi --------------------------
	.section	.nv.info._Z10Pos_periodPdS_S_S_S_S_S_S_S_Pi,"",@"SHT_CUDA_INFO"
	.sectionflags	@""
	.align	4


	//----- nvinfo : EIATTR_CUDA_API_VERSION
	.align		4
        /*0000*/ 	.byte	0x04, 0x37
        /*0002*/ 	.short	(.L_175 - .L_174)
.L_174:
        /*0004*/ 	.word	0x00000082


	//----- nvinfo : EIATTR_KPARAM_INFO
	.align		4
.L_175:
        /*0008*/ 	.byte	0x04, 0x17
        /*000a*/ 	.short	(.L_177 - .L_176)
.L_176:
        /*000c*/ 	.word	0x00000000
        /*0010*/ 	.short	0x0009
        /*0012*/ 	.short	0x0048
        /*0014*/ 	.byte	0x00, 0xf5, 0x21, 0x00


	//----- nvinfo : EIATTR_KPARAM_INFO
	.align		4
.L_177:
        /*0018*/ 	.byte	0x04, 0x17
        /*001a*/ 	.short	(.L_179 - .L_178)
.L_178:
        /*001c*/ 	.word	0x00000000
        /*0020*/ 	.short	0x0008
        /*0022*/ 	.short	0x0040
        /*0024*/ 	.byte	0x00, 0xf5, 0x21, 0x00


	//----- nvinfo : EIATTR_KPARAM_INFO
	.align		4
.L_179:
        /*0028*/ 	.byte	0x04, 0x17
        /*002a*/ 	.short	(.L_181 - .L_180)
.L_180:
        /*002c*/ 	.word	0x00000000
        /*0030*/ 	.short	0x0007
        /*0032*/ 	.short	0x0038
        /*0034*/ 	.byte	0x00, 0xf5, 0x21, 0x00


	//----- nvinfo : EIATTR_KPARAM_INFO
	.align		4
.L_181:
        /*0038*/ 	.byte	0x04, 0x17
        /*003a*/ 	.short	(.L_183 - .L_182)
.L_182:
        /*003c*/ 	.word	0x00000000
        /*0040*/ 	.short	0x0006
        /*0042*/ 	.short	0x0030
        /*0044*/ 	.byte	0x00, 0xf5, 0x21, 0x00


	//----- nvinfo : EIATTR_KPARAM_INFO
	.align		4
.L_183:
        /*0048*/ 	.byte	0x04, 0x17
        /*004a*/ 	.short	(.L_185 - .L_184)
.L_184:
        /*004c*/ 	.word	0x00000000
        /*0050*/ 	.short	0x0005
        /*0052*/ 	.short	0x0028
        /*0054*/ 	.byte	0x00, 0xf5, 0x21, 0x00


	//----- nvinfo : EIATTR_KPARAM_INFO
	.align		4
.L_185:
        /*0058*/ 	.byte	0x04, 0x17
        /*005a*/ 	.short	(.L_187 - .L_186)
.L_186:
        /*005c*/ 	.word	0x00000000
        /*0060*/ 	.short	0x0004
        /*0062*/ 	.short	0x0020
        /*0064*/ 	.byte	0x00, 0xf5, 0x21, 0x00


	//----- nvinfo : EIATTR_KPARAM_INFO
	.align		4
.L_187:
        /*0068*/ 	.byte	0x04, 0x17
        /*006a*/ 	.short	(.L_189 - .L_188)
.L_188:
        /*006c*/ 	.word	0x00000000
        /*0070*/ 	.short	0x0003
        /*0072*/ 	.short	0x0018
        /*0074*/ 	.byte	0x00, 0xf5, 0x21, 0x00


	//----- nvinfo : EIATTR_KPARAM_INFO
	.align		4
.L_189:
        /*0078*/ 	.byte	0x04, 0x17
        /*007a*/ 	.short	(.L_191 - .L_190)
.L_190:
        /*007c*/ 	.word	0x00000000
        /*0080*/ 	.short	0x0002
        /*0082*/ 	.short	0x0010
        /*0084*/ 	.byte	0x00, 0xf5, 0x21, 0x00


	//----- nvinfo : EIATTR_KPARAM_INFO
	.align		4
.L_191:
        /*0088*/ 	.byte	0x04, 0x17
        /*008a*/ 	.short	(.L_193 - .L_192)
.L_192:
        /*008c*/ 	.word	0x00000000
        /*0090*/ 	.short	0x0001
        /*0092*/ 	.short	0x0008
        /*0094*/ 	.byte	0x00, 0xf5, 0x21, 0x00


	//----- nvinfo : EIATTR_KPARAM_INFO
	.align		4
.L_193:
        /*0098*/ 	.byte	0x04, 0x17
        /*009a*/ 	.short	(.L_195 - .L_194)
.L_194:
        /*009c*/ 	.word	0x00000000
        /*00a0*/ 	.short	0x0000
        /*00a2*/ 	.short	0x0000
        /*00a4*/ 	.byte	0x00, 0xf5, 0x21, 0x00


	//----- nvinfo : EIATTR_SPARSE_MMA_MASK
	.align		4
.L_195:
        /*00a8*/ 	.byte	0x03, 0x50
        /*00aa*/ 	.short	0x0000


	//----- nvinfo : EIATTR_MAXREG_COUNT
	.align		4
        /*00ac*/ 	.byte	0x03, 0x1b
        /*00ae*/ 	.short	0x00ff


	//----- nvinfo : EIATTR_NUM_BARRIERS
	.align		4
        /*00b0*/ 	.byte	0x02, 0x4c
        /*00b2*/ 	.byte	0x01
	.zero		1


	//----- nvinfo : EIATTR_MERCURY_ISA_VERSION
	.align		4
        /*00b4*/ 	.byte	0x03, 0x5f
        /*00b6*/ 	.short	0x0101


	//----- nvinfo : EIATTR_INT_WARP_WIDE_INSTR_OFFSETS
	.align		4
        /*00b8*/ 	.byte	0x04, 0x31
        /*00ba*/ 	.short	(.L_197 - .L_196)


	//   ....[0]....
.L_196:
        /*00bc*/ 	.word	0x000005a0


	//   ....[1]....
        /*00c0*/ 	.word	0x00000630


	//----- nvinfo : EIATTR_VRC_CTA_INIT_COUNT
	.align		4
.L_197:
        /*00c4*/ 	.byte	0x02, 0x4a
	.zero		1
	.zero		1


	//----- nvinfo : EIATTR_EXIT_INSTR_OFFSETS
	.align		4
        /*00c8*/ 	.byte	0x04, 0x1c
        /*00ca*/ 	.short	(.L_199 - .L_198)


	//   ....[0]....
.L_198:
        /*00cc*/ 	.word	0x00000030


	//   ....[1]....
        /*00d0*/ 	.word	0x00000670


	//----- nvinfo : EIATTR_CRS_STACK_SIZE
	.align		4
.L_199:
        /*00d4*/ 	.byte	0x04, 0x1e
        /*00d6*/ 	.short	(.L_201 - .L_200)
.L_200:
        /*00d8*/ 	.word	0x00000000


	//----- nvinfo : EIATTR_CBANK_PARAM_SIZE
	.align		4
.L_201:
        /*00dc*/ 	.byte	0x03, 0x19
        /*00de*/ 	.short	0x0050


	//----- nvinfo : EIATTR_PARAM_CBANK
	.align		4
        /*00e0*/ 	.byte	0x04, 0x0a
        /*00e2*/ 	.short	(.L_203 - .L_202)
	.align		4
.L_202:
        /*00e4*/ 	.word	index@(.nv.constant0._Z10Pos_periodPdS_S_S_S_S_S_S_S_Pi)
        /*00e8*/ 	.short	0x0380
        /*00ea*/ 	.short	0x0050


	//----- nvinfo : EIATTR_SW_WAR
	.align		4
.L_203:
        /*00ec*/ 	.byte	0x04, 0x36
        /*00ee*/ 	.short	(.L_205 - .L_204)
.L_204:
        /*00f0*/ 	.word	0x00000008
.L_205:


//--------------------- .nv.callgraph             --------------------------
	.section	.nv.callgraph,"",@"SHT_CUDA_CALLGRAPH"
	.align	4
	.sectionentsize	8
	.align		4
        /*0000*/ 	.word	0x00000000
	.align		4
        /*0004*/ 	.word	0xffffffff
	.align		4
        /*0008*/ 	.word	0x00000000
	.align		4
        /*000c*/ 	.word	0xfffffffe
	.align		4
        /*0010*/ 	.word	0x00000000
	.align		4
        /*0014*/ 	.word	0xfffffffd
	.align		4
        /*0018*/ 	.word	0x00000000
	.align		4
        /*001c*/ 	.word	0xfffffffc


//--------------------- .text._Z10Verlet_VelPdS_S_S_S_S_S_S_S_S_ --------------------------
	.section	.text._Z10Verlet_VelPdS_S_S_S_S_S_S_S_S_,"ax",@progbits
	.align	128
        .global         _Z10Verlet_VelPdS_S_S_S_S_S_S_S_S_
        .type           _Z10Verlet_VelPdS_S_S_S_S_S_S_S_S_,@function
        .size           _Z10Verlet_VelPdS_S_S_S_S_S_S_S_S_,(.L_x_96 - _Z10Verlet_VelPdS_S_S_S_S_S_S_S_S_)
        .other          _Z10Verlet_VelPdS_S_S_S_S_S_S_S_S_,@"STO_CUDA_ENTRY STV_DEFAULT"
_Z10Verlet_VelPdS_S_S_S_S_S_S_S_S_:
.text._Z10Verlet_VelPdS_S_S_S_S_S_S_S_S_:
[----:B------:R-:W-:Y:S01]  /*0000*/  LDC R1, c[0x0][0x37c] ;  /* 0x0000df00ff017b82 */ /* 0x000fe20000000800 */
[----:B------:R-:W0:Y:S02]  /*0010*/  S2R R0, SR_TID.X ;  /* 0x0000000000007919 */ /* 0x000e240000002100 */
[----:B0-----:R-:W-:-:S13]  /*0020*/  ISETP.GT.U32.AND P0, PT, R0, 0x1b0, PT ;  /* 0x000001b00000780c */ /* 0x001fda0003f04070 */
[----:B------:R-:W-:Y:S05]  /*0030*/  @P0 EXIT ;  /* 0x000000000000094d */ /* 0x000fea0003800000 */
[----:B------:R-:W0:Y:S01]  /*0040*/  LDC.64 R6, c[0x0][0x398] ;  /* 0x0000e600ff067b82 */ /* 0x000e220000000a00 */
[----:B------:R-:W1:Y:S07]  /*0050*/  LDCU.64 UR4, c[0x0][0x358] ;  /* 0x00006b00ff0477ac */ /* 0x000e6e0008000a00 */
[----:B------:R-:W2:Y:S08]  /*0060*/  LDC.64 R8, c[0x0][0x3b0] ;  /* 0x0000ec00ff087b82 */ /* 0x000eb00000000a00 */
[----:B------:R-:W3:Y:S08]  /*0070*/  LDC.64 R4, c[0x0][0x380] ;  /* 0x0000e000ff047b82 */ /* 0x000ef00000000a00 */
[----:B------:R-:W4:Y:S01]  /*0080*/  LDC.64 R2, c[0x0][0x3c8] ;  /* 0x0000f200ff027b82 */ /* 0x000f220000000a00 */
[----:B0-----:R-:W-:-:S06]  /*0090*/  IMAD.WIDE.U32 R6, R0, 0x8, R6 ;  /* 0x0000000800067825 */ /* 0x001fcc00078e0006 */
[----:B-1----:R-:W5:Y:S01]  /*00a0*/  LDG.E.64 R6, desc[UR4][R6.64] ;  /* 0x0000000406067981 */ /* 0x002f62000c1e1b00 */
[C---:B--2---:R-:W-:Y:S01]  /*00b0*/  IMAD.WIDE.U32 R8, R0.reuse, 0x8, R8 ;  /* 0x0000000800087825 */ /* 0x044fe200078e0008 */
[----:B------:R-:W0:Y:S05]  /*00c0*/  LDC.64 R16, c[0x0][0x3a0] ;  /* 0x0000e800ff107b82 */ /* 0x000e2a0000000a00 */
[----:B------:R-:W5:Y:S01]  /*00d0*/  LDG.E.64 R8, desc[UR4][R8.64] ;  /* 0x0000000408087981 */ /* 0x000f62000c1e1b00 */
[----:B---3--:R-:W-:Y:S02]  /*00e0*/  IMAD.WIDE.U32 R4, R0, 0x8, R4 ;  /* 0x0000000800047825 */ /* 0x008fe400078e0004 */
[----:B------:R-:W1:Y:S03]  /*00f0*/  LDC.64 R18, c[0x0][0x3b8] ;  /* 0x0000ee00ff127b82 */ /* 0x000e660000000a00 */
[----:B------:R-:W2:Y:S04]  /*0100*/  LDG.E.64 R14, desc[UR4][R4.64] ;  /* 0x00000004040e7981 */ /* 0x000ea8000c1e1b00 */
[----:B----4-:R-:W2:Y:S01]  /*0110*/  LDG.E.64 R12, desc[UR4][R2.64] ;  /* 0x00000004020c7981 */ /* 0x010ea2000c1e1b00 */
[----:B------:R-:W3:Y:S08]  /*0120*/  LDC.64 R20, c[0x0][0x388] ;  /* 0x0000e200ff147b82 */ /* 0x000ef00000000a00 */
[----:B------:R-:W4:Y:S08]  /*0130*/  LDC.64 R22, c[0x0][0x3c0] ;  /* 0x0000f000ff167b82 */ /* 0x000f300000000a00 */
[----:B------:R-:W4:Y:S01]  /*0140*/  LDC.64 R24, c[0x0][0x390] ;  /* 0x0000e400ff187b82 */ /* 0x000f220000000a00 */
[----:B-----5:R-:W-:-:S08]  /*0150*/  DADD R10, R6, R8 ;  /* 0x00000000060a7229 */ /* 0x020fd00000000008 */
[----:B------:R-:W-:Y:S01]  /*0160*/  DMUL R10, R10, 0.5 ;  /* 0x3fe000000a0a7828 */ /* 0x000fe20000000000 */
[----:B-1----:R-:W-:-:S07]  /*0170*/  IMAD.WIDE.U32 R8, R0, 0x8, R18 ;  /* 0x0000000800087825 */ /* 0x002fce00078e0012 */
[----:B--2---:R-:W-:Y:S01]  /*0180*/  DFMA R10, R10, R12, R14 ;  /* 0x0000000c0a0a722b */ /* 0x004fe2000000000e */
[----:B0-----:R-:W-:-:S06]  /*0190*/  IMAD.WIDE.U32 R12, R0, 0x8, R16 ;  /* 0x00000008000c7825 */ /* 0x001fcc00078e0010 */
[----:B------:R0:W-:Y:S04]  /*01a0*/  STG.E.64 desc[UR4][R4.64], R10 ;  /* 0x0000000a04007986 */ /* 0x0001e8000c101b04 */
[----:B------:R-:W2:Y:S04]  /*01b0*/  LDG.E.64 R12, desc[UR4][R12.64] ;  /* 0x000000040c0c7981 */ /* 0x000ea8000c1e1b00 */
[----:B------:R-:W2:Y:S01]  /*01c0*/  LDG.E.64 R8, desc[UR4][R8.64] ;  /* 0x0000000408087981 */ /* 0x000ea2000c1e1b00 */
[C---:B---3--:R-:W-:Y:S02]  /*01d0*/  IMAD.WIDE.U32 R6, R0.reuse, 0x8, R20 ;  /* 0x0000000800067825 */ /* 0x048fe400078e0014 */
[----:B------:R-:W0:Y:S01]  /*01e0*/  LDC.64 R20, c[0x0][0x3a8] ;  /* 0x0000ea00ff147b82 */ /* 0x000e220000000a00 */
[----:B------:R-:W3:Y:S04]  /*01f0*/  LDG.E.64 R16, desc[UR4][R2.64] ;  /* 0x0000000402107981 */ /* 0x000ee8000c1e1b00 */
[----:B------:R-:W3:Y:S01]  /*0200*/  LDG.E.64 R18, desc[UR4][R6.64] ;  /* 0x0000000406127981 */ /* 0x000ee2000c1e1b00 */
[----:B0-----:R-:W-:Y:S01]  /*0210*/  IMAD.WIDE.U32 R4, R0, 0x8, R20 ;  /* 0x0000000800047825 */ /* 0x001fe200078e0014 */
[----:B--2---:R-:W-:-:S08]  /*0220*/  DADD R14, R12, R8 ;  /* 0x000000000c0e7229 */ /* 0x004fd00000000008 */
[----:B------:R-:W-:Y:S01]  /*0230*/  DMUL R14, R14, 0.5 ;  /* 0x3fe000000e0e7828 */ /* 0x000fe20000000000 */
[----:B----4-:R-:W-:-:S07]  /*0240*/  IMAD.WIDE.U32 R8, R0, 0x8, R22 ;  /* 0x0000000800087825 */ /* 0x010fce00078e0016 */
[----:B---3--:R-:W-:-:S07]  /*0250*/  DFMA R14, R14, R16, R18 ;  /* 0x000000100e0e722b */ /* 0x008fce0000000012 */
[----:B------:R-:W-:Y:S04]  /*0260*/  STG.E.64 desc[UR4][R6.64], R14 ;  /* 0x0000000e06007986 */ /* 0x000fe8000c101b04 */
[----:B------:R-:W2:Y:S04]  /*0270*/  LDG.E.64 R4, desc[UR4][R4.64] ;  /* 0x0000000404047981 */ /* 0x000ea8000c1e1b00 */
[----:B------:R-:W2:Y:S01]  /*0280*/  LDG.E.64 R8, desc[UR4][R8.64] ;  /* 0x0000000408087981 */ /* 0x000ea2000c1e1b00 */
[----:B------:R-:W-:-:S03]  /*0290*/  IMAD.WIDE.U32 R12, R0, 0x8, R24 ;  /* 0x00000008000c7825 */ /* 0x000fc600078e0018 */
[----:B------:R-:W3:Y:S04]  /*02a0*/  LDG.E.64 R2, desc[UR4][R2.64] ;  /* 0x0000000402027981 */ /* 0x000ee8000c1e1b00 */
[----:B------:R-:W3:Y:S01]  /*02b0*/  LDG.E.64 R16, desc[UR4][R12.64] ;  /* 0x000000040c107981 */ /* 0x000ee2000c1e1b00 */
[----:B--2---:R-:W-:-:S08]  /*02c0*/  DADD R10, R4, R8 ;  /* 0x00000000040a7229 */ /* 0x004fd00000000008 */
[----:B------:R-:W-:-:S08]  /*02d0*/  DMUL R10, R10, 0.5 ;  /* 0x3fe000000a0a7828 */ /* 0x000fd00000000000 */
[----:B---3--:R-:W-:-:S07]  /*02e0*/  DFMA R10, R10, R2, R16 ;  /* 0x000000020a0a722b */ /* 0x008fce0000000010 */
[----:B------:R-:W-:Y:S01]  /*02f0*/  STG.E.64 desc[UR4][R12.64], R10 ;  /* 0x0000000a0c007986 */ /* 0x000fe2000c101b04 */
[----:B------:R-:W-:Y:S05]  /*0300*/  EXIT ;  /* 0x000000000000794d */ /* 0x000fea0003800000 */
.L_x_0:
[----:B------:R-:W-:-:S00]  /*0310*/  BRA `(.L_x_0) ;  /* 0xfffffffc00fc7947 */ /* 0x000fc0000383ffff */
[----:B------:R-:W-:-:S00]  /*0320*/  NOP ;  /* 0x0000000000007918 */ /* 0x000fc00000000000 */
        /* <DEDUP_REMOVED lines=13> */
.L_x_96:


//--------------------- .text._Z10Verlet_PosPdS_S_S_S_S_S_S_S_S_ --------------------------
	.section	.text._Z10Verlet_PosPdS_S_S_S_S_S_S_S_S_,"ax",@progbits
	.align	128
        .global         _Z10Verlet_PosPdS_S_S_S_S_S_S_S_S_
        .type           _Z10Verlet_PosPdS_S_S_S_S_S_S_S_S_,@function
        .size           _Z10Verlet_PosPdS_S_S_S_S_S_S_S_S_,(.L_x_97 - _Z10Verlet_PosPdS_S_S_S_S_S_S_S_S_)
        .other          _Z10Verlet_PosPdS_S_S_S_S_S_S_S_S_,@"STO_CUDA_ENTRY STV_DEFAULT"
_Z10Verlet_PosPdS_S_S_S_S_S_S_S_S_:
.text._Z10Verlet_PosPdS_S_S_S_S_S_S_S_S_:
[----:B------:R-:W-:Y:S01]  /*0000*/  LDC R1, c[0x0][0x37c] ;  /* 0x0000df00ff017b82 */ /* 0x000fe20000000800 */
[----:B------:R-:W0:Y:S02]  /*0010*/  S2R R0, SR_TID.X ;  /* 0x0000000000007919 */ /* 0x000e240000002100 */
[----:B0-----:R-:W-:-:S13]  /*0020*/  ISETP.GT.U32.AND P0, PT, R0, 0x1b0, PT ;  /* 0x000001b00000780c */ /* 0x001fda0003f04070 */
[----:B------:R-:W-:Y:S05]  /*0030*/  @P0 EXIT ;  /* 0x000000000000094d */ /* 0x000fea0003800000 */
[----:B------:R-:W0:Y:S01]  /*0040*/  LDC.64 R10, c[0x0][0x3b0] ;  /* 0x0000ec00ff0a7b82 */ /* 0x000e220000000a00 */
[----:B------:R-:W1:Y:S07]  /*0050*/  LDCU.64 UR4, c[0x0][0x358] ;  /* 0x00006b00ff0477ac */ /* 0x000e6e0008000a00 */
[----:B------:R-:W2:Y:S08]  /*0060*/  LDC.64 R2, c[0x0][0x3c8] ;  /* 0x0000f200ff027b82 */ /* 0x000eb00000000a00 */
[----:B------:R-:W3:Y:S01]  /*0070*/  LDC.64 R6, c[0x0][0x398] ;  /* 0x0000e600ff067b82 */ /* 0x000ee20000000a00 */
[----:B0-----:R-:W-:-:S07]  /*0080*/  IMAD.WIDE.U32 R10, R0, 0x8, R10 ;  /* 0x00000008000a7825 */ /* 0x001fce00078e000a */
[----:B------:R-:W0:Y:S01]  /*0090*/  LDC.64 R4, c[0x0][0x380] ;  /* 0x0000e000ff047b82 */ /* 0x000e220000000a00 */
[----:B-1----:R-:W4:Y:S07]  /*00a0*/  LDG.E.64 R10, desc[UR4][R10.64] ;  /* 0x000000040a0a7981 */ /* 0x002f2e000c1e1b00 */
[----:B------:R-:W1:Y:S01]  /*00b0*/  LDC.64 R16, c[0x0][0x3b8] ;  /* 0x0000ee00ff107b82 */ /* 0x000e620000000a00 */
[----:B--2---:R-:W2:Y:S01]  /*00c0*/  LDG.E.64 R8, desc[UR4][R2.64] ;  /* 0x0000000402087981 */ /* 0x004ea2000c1e1b00 */
[----:B---3--:R-:W-:-:S06]  /*00d0*/  IMAD.WIDE.U32 R6, R0, 0x8, R6 ;  /* 0x0000000800067825 */ /* 0x008fcc00078e0006 */
[----:B------:R-:W3:Y:S01]  /*00e0*/  LDC.64 R20, c[0x0][0x3c0] ;  /* 0x0000f000ff147b82 */ /* 0x000ee20000000a00 */
[----:B------:R-:W5:Y:S01]  /*00f0*/  LDG.E.64 R6, desc[UR4][R6.64] ;  /* 0x0000000406067981 */ /* 0x000f62000c1e1b00 */
[----:B0-----:R-:W-:-:S05]  /*0100*/  IMAD.WIDE.U32 R4, R0, 0x8, R4 ;  /* 0x0000000800047825 */ /* 0x001fca00078e0004 */
[----:B------:R-:W3:Y:S01]  /*0110*/  LDG.E.64 R14, desc[UR4][R4.64] ;  /* 0x00000004040e7981 */ /* 0x000ee2000c1e1b00 */
[----:B----4-:R-:W-:-:S08]  /*0120*/  DMUL R12, R10, 0.5 ;  /* 0x3fe000000a0c7828 */ /* 0x010fd00000000000 */
[----:B--2---:R-:W-:-:S08]  /*0130*/  DMUL R12, R8, R12 ;  /* 0x0000000c080c7228 */ /* 0x004fd00000000000 */
[----:B------:R-:W-:-:S08]  /*0140*/  DMUL R12, R8, R12 ;  /* 0x0000000c080c7228 */ /* 0x000fd00000000000 */
[----:B-----5:R-:W-:Y:S01]  /*0150*/  DFMA R12, R6, R8, R12 ;  /* 0x00000008060c722b */ /* 0x020fe2000000000c */
[----:B------:R-:W0:Y:S07]  /*0160*/  LDC.64 R8, c[0x0][0x3a0] ;  /* 0x0000e800ff087b82 */ /* 0x000e2e0000000a00 */
[----:B---3--:R-:W-:Y:S01]  /*0170*/  DADD R12, R12, R14 ;  /* 0x000000000c0c7229 */ /* 0x008fe2000000000e */
[C---:B-1----:R-:W-:Y:S01]  /*0180*/  IMAD.WIDE.U32 R14, R0.reuse, 0x8, R16 ;  /* 0x00000008000e7825 */ /* 0x042fe200078e0010 */
[----:B------:R-:W1:Y:S05]  /*0190*/  LDC.64 R6, c[0x0][0x388] ;  /* 0x0000e200ff067b82 */ /* 0x000e6a0000000a00 */
[----:B------:R2:W-:Y:S04]  /*01a0*/  STG.E.64 desc[UR4][R4.64], R12 ;  /* 0x0000000c04007986 */ /* 0x0005e8000c101b04 */
[----:B------:R-:W3:Y:S04]  /*01b0*/  LDG.E.64 R14, desc[UR4][R14.64] ;  /* 0x000000040e0e7981 */ /* 0x000ee8000c1e1b00 */
[----:B------:R-:W4:Y:S01]  /*01c0*/  LDG.E.64 R10, desc[UR4][R2.64] ;  /* 0x00000004020a7981 */ /* 0x000f22000c1e1b00 */
[C---:B0-----:R-:W-:Y:S01]  /*01d0*/  IMAD.WIDE.U32 R8, R0.reuse, 0x8, R8 ;  /* 0x0000000800087825 */ /* 0x041fe200078e0008 */
[----:B--2---:R-:W0:Y:S05]  /*01e0*/  LDC.64 R4, c[0x0][0x3a8] ;  /* 0x0000ea00ff047b82 */ /* 0x004e2a0000000a00 */
[----:B------:R-:W2:Y:S01]  /*01f0*/  LDG.E.64 R8, desc[UR4][R8.64] ;  /* 0x0000000408087981 */ /* 0x000ea2000c1e1b00 */
[----:B-1----:R-:W-:-:S02]  /*0200*/  IMAD.WIDE.U32 R6, R0, 0x8, R6 ;  /* 0x0000000800067825 */ /* 0x002fc400078e0006 */
[----:B------:R-:W1:Y:S03]  /*0210*/  LDC.64 R12, c[0x0][0x390] ;  /* 0x0000e400ff0c7b82 */ /* 0x000e660000000a00 */
[----:B------:R-:W5:Y:S01]  /*0220*/  LDG.E.64 R18, desc[UR4][R6.64] ;  /* 0x0000000406127981 */ /* 0x000f62000c1e1b00 */
[----:B0-----:R-:W-:-:S04]  /*0230*/  IMAD.WIDE.U32 R4, R0, 0x8, R4 ;  /* 0x0000000800047825 */ /* 0x001fc800078e0004 */
[----:B-1----:R-:W-:Y:S01]  /*0240*/  IMAD.WIDE.U32 R12, R0, 0x8, R12 ;  /* 0x00000008000c7825 */ /* 0x002fe200078e000c */
[----:B---3--:R-:W-:-:S08]  /*0250*/  DMUL R16, R14, 0.5 ;  /* 0x3fe000000e107828 */ /* 0x008fd00000000000 */
[----:B----4-:R-:W-:-:S08]  /*0260*/  DMUL R16, R10, R16 ;  /* 0x000000100a107228 */ /* 0x010fd00000000000 */
[----:B------:R-:W-:-:S08]  /*0270*/  DMUL R16, R10, R16 ;  /* 0x000000100a107228 */ /* 0x000fd00000000000 */
[----:B--2---:R-:W-:Y:S01]  /*0280*/  DFMA R16, R8, R10, R16 ;  /* 0x0000000a0810722b */ /* 0x004fe20000000010 */
[----:B------:R-:W-:-:S07]  /*0290*/  IMAD.WIDE.U32 R10, R0, 0x8, R20 ;  /* 0x00000008000a7825 */ /* 0x000fce00078e0014 */
[----:B-----5:R-:W-:-:S07]  /*02a0*/  DADD R16, R16, R18 ;  /* 0x0000000010107229 */ /* 0x020fce0000000012 */
[----:B------:R-:W-:Y:S04]  /*02b0*/  STG.E.64 desc[UR4][R6.64], R16 ;  /* 0x0000001006007986 */ /* 0x000fe8000c101b04 */
[----:B------:R-:W2:Y:S04]  /*02c0*/  LDG.E.64 R10, desc[UR4][R10.64] ;  /* 0x000000040a0a7981 */ /* 0x000ea8000c1e1b00 */
[----:B------:R-:W3:Y:S04]  /*02d0*/  LDG.E.64 R2, desc[UR4][R2.64] ;  /* 0x0000000402027981 */ /* 0x000ee8000c1e1b00 */
[----:B------:R-:W4:Y:S04]  /*02e0*/  LDG.E.64 R4, desc[UR4][R4.64] ;  /* 0x0000000404047981 */ /* 0x000f28000c1e1b00 */
[----:B------:R-:W5:Y:S01]  /*02f0*/  LDG.E.64 R14, desc[UR4][R12.64] ;  /* 0x000000040c0e7981 */ /* 0x000f62000c1e1b00 */
[----:B--2---:R-:W-:-:S08]  /*0300*/  DMUL R8, R10, 0.5 ;  /* 0x3fe000000a087828 */ /* 0x004fd00000000000 */
[----:B---3--:R-:W-:-:S08]  /*0310*/  DMUL R8, R2, R8 ;  /* 0x0000000802087228 */ /* 0x008fd00000000000 */
[----:B------:R-:W-:-:S08]  /*0320*/  DMUL R8, R2, R8 ;  /* 0x0000000802087228 */ /* 0x000fd00000000000 */
[----:B----4-:R-:W-:-:S08]  /*0330*/  DFMA R8, R4, R2, R8 ;  /* 0x000000020408722b */ /* 0x010fd00000000008 */
[----:B-----5:R-:W-:-:S07]  /*0340*/  DADD R8, R8, R14 ;  /* 0x0000000008087229 */ /* 0x020fce000000000e */
[----:B------:R-:W-:Y:S01]  /*0350*/  STG.E.64 desc[UR4][R12.64], R8 ;  /* 0x000000080c007986 */ /* 0x000fe2000c101b04 */
[----:B------:R-:W-:Y:S05]  /*0360*/  EXIT ;  /* 0x000000000000794d */ /* 0x000fea0003800000 */
.L_x_1:
        /* <DEDUP_REMOVED lines=9> */
.L_x_97:


//--------------------- .text._Z19Acceleration_periodPdS_S_S_S_S_S_S_S_S_S_S_S_S_S_S_S_ --------------------------
	.section	.text._Z19Acceleration_periodPdS_S_S_S_S_S_S_S_S_S_S_S_S_S_S_S_,"ax",@progbits
	.align	128
        .global         _Z19Acceleration_periodPdS_S_S_S_S_S_S_S_S_S_S_S_S_S_S_S_
        .type           _Z19Acceleration_periodPdS_S_S_S_S_S_S_S_S_S_S_S_S_S_S_S_,@function
        .size           _Z19Acceleration_periodPdS_S_S_S_S_S_S_S_S_S_S_S_S_S_S_S_,(.L_x_93 - _Z19Acceleration_periodPdS_S_S_S_S_S_S_S_S_S_S_S_S_S_S_S_)
        .other          _Z19Acceleration_periodPdS_S_S_S_S_S_S_S_S_S_S_S_S_S_S_S_,@"STO_CUDA_ENTRY STV_DEFAULT"
_Z19Acceleration_periodPdS_S_S_S_S_S_S_S_S_S_S_S_S_S_S_S_:
.text._Z19Acceleration_periodPdS_S_S_S_S_S_S_S_S_S_S_S_S_S_S_S_:
[----:B------:R-:W-:Y:S01]  /*0000*/  LDC R1, c[0x0][0x37c] ;  /* 0x0000df00ff017b82 */ /* 0x000fe20000000800 */
[----:B------:R-:W0:Y:S01]  /*0010*/  S2R R2, SR_TID.X ;  /* 0x0000000000027919 */ /* 0x000e220000002100 */
[----:B------:R-:W1:Y:S01]  /*0020*/  LDCU.64 UR16, c[0x0][0x390] ;  /* 0x00007200ff1077ac */ /* 0x000e620008000a00 */
[----:B------:R-:W2:Y:S01]  /*0030*/  LDCU.64 UR14, c[0x0][0x388] ;  /* 0x00007100ff0e77ac */ /* 0x000ea20008000a00 */
[----:B------:R-:W3:Y:S01]  /*0040*/  LDCU.64 UR12, c[0x0][0x380] ;  /* 0x00007000ff0c77ac */ /* 0x000ee20008000a00 */
[----:B0-----:R-:W-:-:S13]  /*0050*/  ISETP.GT.U32.AND P0, PT, R2, 0x1b0, PT ;  /* 0x000001b00200780c */ /* 0x001fda0003f04070 */
[----:B-123--:R-:W-:Y:S05]  /*0060*/  @P0 EXIT ;  /* 0x000000000000094d */ /* 0x00efea0003800000 */
[----:B------:R-:W0:Y:S01]  /*0070*/  LDC.64 R8, c[0x0][0x3c0] ;  /* 0x0000f000ff087b82 */ /* 0x000e220000000a00 */
[----:B------:R-:W0:Y:S01]  /*0080*/  LDCU.64 UR10, c[0x0][0x358] ;  /* 0x00006b00ff0a77ac */ /* 0x000e220008000a00 */
[----:B------:R-:W1:Y:S06]  /*0090*/  LDCU.128 UR4, c[0x0][0x3b0] ;  /* 0x00007600ff0477ac */ /* 0x000e6c0008000c00 */
[----:B------:R-:W2:Y:S08]  /*00a0*/  LDC.64 R10, c[0x0][0x3c8] ;  /* 0x0000f200ff0a7b82 */ /* 0x000eb00000000a00 */
[----:B------:R-:W3:Y:S08]  /*00b0*/  LDC.64 R40, c[0x0][0x3d8] ;  /* 0x0000f600ff287b82 */ /* 0x000ef00000000a00 */
[----:B------:R-:W4:Y:S01]  /*00c0*/  LDC.64 R34, c[0x0][0x380] ;  /* 0x0000e000ff227b82 */ /* 0x000f220000000a00 */
[----:B0-----:R-:W4:Y:S04]  /*00d0*/  LDG.E.64 R28, desc[UR10][R8.64+0x8] ;  /* 0x0000080a081c7981 */ /* 0x001f28000c1e1b00 */
[----:B------:R-:W4:Y:S03]  /*00e0*/  LDG.E.64 R4, desc[UR10][R8.64] ;  /* 0x0000000a08047981 */ /* 0x000f26000c1e1b00 */
[----:B------:R-:W0:Y:S01]  /*00f0*/  LDC.64 R38, c[0x0][0x388] ;  /* 0x0000e200ff267b82 */ /* 0x000e220000000a00 */
[----:B--2---:R-:W2:Y:S04]  /*0100*/  LDG.E.64 R26, desc[UR10][R10.64+0x8] ;  /* 0x0000080a0a1a7981 */ /* 0x004ea8000c1e1b00 */
[----:B------:R-:W2:Y:S03]  /*0110*/  LDG.E.64 R6, desc[UR10][R10.64] ;  /* 0x0000000a0a067981 */ /* 0x000ea6000c1e1b00 */
[----:B------:R-:W1:Y:S01]  /*0120*/  LDC.64 R36, c[0x0][0x390] ;  /* 0x0000e400ff247b82 */ /* 0x000e620000000a00 */
[----:B---3--:R-:W3:Y:S01]  /*0130*/  LDG.E.64 R40, desc[UR10][R40.64] ;  /* 0x0000000a28287981 */ /* 0x008ee2000c1e1b00 */
[----:B----4-:R-:W-:-:S06]  /*0140*/  IMAD.WIDE.U32 R34, R2, 0x8, R34 ;  /* 0x0000000802227825 */ /* 0x010fcc00078e0022 */
[----:B------:R-:W5:Y:S01]  /*0150*/  LDG.E.64 R34, desc[UR10][R34.64] ;  /* 0x0000000a22227981 */ /* 0x000f62000c1e1b00 */
[----:B0-----:R-:W-:-:S05]  /*0160*/  IMAD.WIDE.U32 R38, R2, 0x8, R38 ;  /* 0x0000000802267825 */ /* 0x001fca00078e0026 */
[----:B------:R0:W5:Y:S01]  /*0170*/  LDG.E.64 R32, desc[UR10][R38.64] ;  /* 0x0000000a26207981 */ /* 0x000162000c1e1b00 */
[----:B-1----:R-:W-:-:S05]  /*0180*/  IMAD.WIDE.U32 R36, R2, 0x8, R36 ;  /* 0x0000000802247825 */ /* 0x002fca00078e0024 */
[----:B------:R0:W5:Y:S01]  /*0190*/  LDG.E.64 R30, desc[UR10][R36.64] ;  /* 0x0000000a241e7981 */ /* 0x000162000c1e1b00 */
[----:B------:R-:W-:Y:S01]  /*01a0*/  IMAD.MOV.U32 R3, RZ, RZ, -0x1b1 ;  /* 0xfffffe4fff037424 */ /* 0x000fe200078e00ff */
[----:B------:R-:W-:Y:S02]  /*01b0*/  CS2R R22, SRZ ;  /* 0x0000000000167805 */ /* 0x000fe4000001ff00 */
[----:B------:R-:W-:Y:S02]  /*01c0*/  CS2R R20, SRZ ;  /* 0x0000000000147805 */ /* 0x000fe4000001ff00 */
[----:B------:R-:W-:Y:S01]  /*01d0*/  CS2R R18, SRZ ;  /* 0x0000000000127805 */ /* 0x000fe2000001ff00 */
[----:B------:R-:W-:Y:S01]  /*01e0*/  UMOV UR8, 0xd80 ;  /* 0x00000d8000087882 */ /* 0x000fe20000000000 */
[----:B------:R-:W-:Y:S02]  /*01f0*/  DADD R28, R28, -R4 ;  /* 0x000000001c1c7229 */ /* 0x000fe40000000804 */
[----:B--2---:R-:W-:-:S06]  /*0200*/  DADD R26, R26, -R6 ;  /* 0x000000001a1a7229 */ /* 0x004fcc0000000806 */
[----:B0--3--:R-:W-:-:S11]  /*0210*/  DADD R24, R28, -R40 ;  /* 0x000000001c187229 */ /* 0x009fd60000000828 */
.L_x_32:
[C---:B------:R-:W-:Y:S01]  /*0220*/  ISETP.NE.AND P1, PT, R3.reuse, -0x1, PT ;  /* 0xffffffff0300780c */ /* 0x040fe20003f25270 */
[----:B------:R-:W-:Y:S01]  /*0230*/  VIADD R3, R3, 0x1 ;  /* 0x0000000103037836 */ /* 0x000fe20000000000 */
[C---:B------:R-:W-:Y:S01]  /*0240*/  ISETP.NE.AND P0, PT, R2.reuse, 0x1b0, PT ;  /* 0x000001b00200780c */ /* 0x040fe20003f05270 */
[----:B------:R-:W-:Y:S01]  /*0250*/  IMAD.U32 R4, RZ, RZ, UR12 ;  /* 0x0000000cff047e24 */ /* 0x000fe2000f8e00ff */
[----:B------:R-:W-:Y:S01]  /*0260*/  ISETP.NE.AND P2, PT, R2, 0x1b0, PT ;  /* 0x000001b00200780c */ /* 0x000fe20003f45270 */
[----:B------:R-:W-:Y:S01]  /*0270*/  IMAD.U32 R5, RZ, RZ, UR13 ;  /* 0x0000000dff057e24 */ /* 0x000fe2000f8e00ff */
[----:B------:R-:W-:Y:S01]  /*0280*/  ISETP.NE.AND P3, PT, R3, RZ, PT ;  /* 0x000000ff0300720c */ /* 0x000fe20003f65270 */
[----:B------:R-:W-:Y:S02]  /*0290*/  IMAD.U32 R14, RZ, RZ, UR14 ;  /* 0x0000000eff0e7e24 */ /* 0x000fe4000f8e00ff */
[----:B------:R-:W-:Y:S01]  /*02a0*/  IMAD.U32 R15, RZ, RZ, UR15 ;  /* 0x0000000fff0f7e24 */ /* 0x000fe2000f8e00ff */
[----:B------:R-:W-:Y:S01]  /*02b0*/  SEL R0, RZ, 0x2, !P3 ;  /* 0x00000002ff007807 */ /* 0x000fe20005800000 */
[----:B------:R-:W2:Y:S01]  /*02c0*/  LDG.E.64 R4, desc[UR10][R4.64] ;  /* 0x0000000a04047981 */ /* 0x000ea2000c1e1b00 */
[----:B------:R-:W-:-:S02]  /*02d0*/  IMAD.U32 R12, RZ, RZ, UR16 ;  /* 0x00000010ff0c7e24 */ /* 0x000fc4000f8e00ff */
[----:B------:R-:W-:Y:S01]  /*02e0*/  SEL R0, R0, 0x2, !P2 ;  /* 0x0000000200007807 */ /* 0x000fe20005000000 */
[----:B------:R-:W-:Y:S01]  /*02f0*/  IMAD.U32 R13, RZ, RZ, UR17 ;  /* 0x00000011ff0d7e24 */ /* 0x000fe2000f8e00ff */
[----:B------:R-:W3:Y:S02]  /*0300*/  LDG.E.64 R14, desc[UR10][R14.64] ;  /* 0x0000000a0e0e7981 */ /* 0x000ee4000c1e1b00 */
[----:B------:R-:W-:-:S03]  /*0310*/  @P0 SEL R0, R0, 0x1, !P1 ;  /* 0x0000000100000807 */ /* 0x000fc60004800000 */
[----:B------:R-:W4:Y:S02]  /*0320*/  LDG.E.64 R12, desc[UR10][R12.64] ;  /* 0x0000000a0c0c7981 */ /* 0x000f24000c1e1b00 */
[C---:B-----5:R-:W-:Y:S01]  /*0330*/  IMAD.SHL.U32 R58, R0.reuse, 0x8, RZ ;  /* 0x00000008003a7824 */ /* 0x060fe200078e00ff */
[----:B------:R-:W-:-:S04]  /*0340*/  SHF.L.U64.HI R0, R0, 0x3, RZ ;  /* 0x0000000300007819 */ /* 0x000fc800000102ff */
[C---:B------:R-:W-:Y:S02]  /*0350*/  IADD3 R16, P0, PT, R58.reuse, UR4, RZ ;  /* 0x000000043a107c10 */ /* 0x040fe4000ff1e0ff */
[----:B------:R-:W-:Y:S02]  /*0360*/  IADD3 R58, P1, PT, R58, UR6, RZ ;  /* 0x000000063a3a7c10 */ /* 0x000fe4000ff3e0ff */
[C---:B------:R-:W-:Y:S02]  /*0370*/  IADD3.X R17, PT, PT, R0.reuse, UR5, RZ, P0, !PT ;  /* 0x0000000500117c10 */ /* 0x040fe400087fe4ff */
[----:B------:R-:W-:-:S04]  /*0380*/  IADD3.X R59, PT, PT, R0, UR7, RZ, P1, !PT ;  /* 0x00000007003b7c10 */ /* 0x000fc80008ffe4ff */
[----:B-----5:R-:W5:Y:S04]  /*0390*/  LDG.E.64 R16, desc[UR10][R16.64] ;  /* 0x0000000a10107981 */ /* 0x020f68000c1e1b00 */
[----:B------:R-:W5:Y:S01]  /*03a0*/  LDG.E.64 R58, desc[UR10][R58.64] ;  /* 0x0000000a3a3a7981 */ /* 0x000f62000c1e1b00 */
[----:B------:R-:W-:Y:S01]  /*03b0*/  UIADD3 UR8, UPT, UPT, UR8, -0x8, URZ ;  /* 0xfffffff808087890 */ /* 0x000fe2000fffe0ff */
[----:B------:R-:W-:Y:S03]  /*03c0*/  BSSY.RECONVERGENT B0, `(.L_x_2) ;  /* 0x000001f000007945 */ /* 0x000fe60003800200 */
[----:B------:R-:W-:Y:S01]  /*03d0*/  UISETP.NE.AND UP3, UPT, UR8, -0x8, UPT ;  /* 0xfffffff80800788c */ /* 0x000fe2000bf65270 */
[----:B--2---:R-:W-:-:S08]  /*03e0*/  DADD R10, R34, -R4 ;  /* 0x00000000220a7229 */ /* 0x004fd00000000804 */
[----:B------:R-:W-:Y:S02]  /*03f0*/  DSETP.GE.AND P0, PT, |R10|, R24, PT ;  /* 0x000000180a00722a */ /* 0x000fe40003f06200 */
[----:B---3--:R-:W-:Y:S02]  /*0400*/  DADD R14, R32, -R14 ;  /* 0x00000000200e7229 */ /* 0x008fe4000000080e */
[----:B----4-:R-:W-:-:S10]  /*0410*/  DADD R12, R30, -R12 ;  /* 0x000000001e0c7229 */ /* 0x010fd4000000080c */
[----:B------:R-:W-:Y:S05]  /*0420*/  @!P0 BRA `(.L_x_3) ;  /* 0x0000000000608947 */ /* 0x000fea0003800000 */
[----:B------:R-:W-:Y:S01]  /*0430*/  DADD R42, -RZ, |R10| ;  /* 0x00000000ff2a7229 */ /* 0x000fe2000000050a */
[----:B------:R-:W-:Y:S01]  /*0440*/  IMAD.MOV.U32 R4, RZ, RZ, 0x1 ;  /* 0x00000001ff047424 */ /* 0x000fe200078e00ff */
[----:B------:R-:W-:Y:S01]  /*0450*/  DMUL R46, R28, R10 ;  /* 0x0000000a1c2e7228 */ /* 0x000fe20000000000 */
[----:B------:R-:W-:Y:S03]  /*0460*/  BSSY.RECONVERGENT B2, `(.L_x_4) ;  /* 0x0000013000027945 */ /* 0x000fe60003800200 */
[----:B------:R-:W0:Y:S06]  /*0470*/  MUFU.RCP64H R5, R43 ;  /* 0x0000002b00057308 */ /* 0x000e2c0000001800 */
[----:B------:R-:W-:Y:S01]  /*0480*/  FSETP.GEU.AND P1, PT, |R47|, 6.5827683646048100446e-37, PT ;  /* 0x036000002f00780b */ /* 0x000fe20003f2e200 */
[----:B0-----:R-:W-:-:S08]  /*0490*/  DFMA R6, -|R10|, R4, 1 ;  /* 0x3ff000000a06742b */ /* 0x001fd00000000304 */
[----:B------:R-:W-:-:S08]  /*04a0*/  DFMA R6, R6, R6, R6 ;  /* 0x000000060606722b */ /* 0x000fd00000000006 */
[----:B------:R-:W-:-:S08]  /*04b0*/  DFMA R6, R4, R6, R4 ;  /* 0x000000060406722b */ /* 0x000fd00000000004 */
[----:B------:R-:W-:-:S08]  /*04c0*/  DFMA R4, -|R10|, R6, 1 ;  /* 0x3ff000000a04742b */ /* 0x000fd00000000306 */
[----:B------:R-:W-:-:S08]  /*04d0*/  DFMA R4, R6, R4, R6 ;  /* 0x000000040604722b */ /* 0x000fd00000000006 */
[----:B------:R-:W-:-:S08]  /*04e0*/  DMUL R6, R46, R4 ;  /* 0x000000042e067228 */ /* 0x000fd00000000000 */
[----:B------:R-:W-:-:S08]  /*04f0*/  DFMA R8, -|R10|, R6, R46 ;  /* 0x000000060a08722b */ /* 0x000fd0000000032e */
[----:B------:R-:W-:-:S10]  /*0500*/  DFMA R4, R4, R8, R6 ;  /* 0x000000080404722b */ /* 0x000fd40000000006 */
[----:B------:R-:W-:-:S05]  /*0510*/  FFMA R0, RZ, R43, R5 ;  /* 0x0000002bff007223 */ /* 0x000fca0000000005 */
[----:B------:R-:W-:-:S13]  /*0520*/  FSETP.GT.AND P0, PT, |R0|, 1.469367938527859385e-39, PT ;  /* 0x001000000000780b */ /* 0x000fda0003f04200 */
[----:B------:R-:W-:Y:S05]  /*0530*/  @P0 BRA P1, `(.L_x_5) ;  /* 0x0000000000140947 */ /* 0x000fea0000800000 */
[----:B------:R-:W-:Y:S02]  /*0540*/  MOV R45, R43 ;  /* 0x0000002b002d7202 */ /* 0x000fe40000000f00 */
[----:B------:R-:W-:-:S07]  /*0550*/  MOV R0, 0x570 ;  /* 0x0000057000007802 */ /* 0x000fce0000000f00 */
[----:B-----5:R-:W-:Y:S05]  /*0560*/  CALL.REL.NOINC `($__internal_0_$__cuda_sm20_div_rn_f64_full) ;  /* 0x0000001c00547944 */ /* 0x020fea0003c00000 */
[----:B------:R-:W-:Y:S02]  /*0570*/  IMAD.MOV.U32 R4, RZ, RZ, R50 ;  /* 0x000000ffff047224 */ /* 0x000fe400078e0032 */
[----:B------:R-:W-:-:S07]  /*0580*/  IMAD.MOV.U32 R5, RZ, RZ, R51 ;  /* 0x000000ffff057224 */ /* 0x000fce00078e0033 */
.L_x_5:
[----:B------:R-:W-:Y:S05]  /*0590*/  BSYNC.RECONVERGENT B2 ;  /* 0x0000000000027941 */ /* 0x000fea0003800200 */
.L_x_4:
[----:B------:R-:W-:-:S11]  /*05a0*/  DADD R10, R10, -R4 ;  /* 0x000000000a0a7229 */ /* 0x000fd60000000804 */
.L_x_3:
[----:B------:R-:W-:Y:S05]  /*05b0*/  BSYNC.RECONVERGENT B0 ;  /* 0x0000000000007941 */ /* 0x000fea0003800200 */
.L_x_2:
[----:B------:R-:W-:Y:S01]  /*05c0*/  DADD R4, -R40, R26 ;  /* 0x0000000028047229 */ /* 0x000fe2000000011a */
[----:B------:R-:W-:Y:S07]  /*05d0*/  BSSY.RECONVERGENT B0, `(.L_x_6) ;  /* 0x000001b000007945 */ /* 0x000fee0003800200 */
[----:B------:R-:W-:-:S14]  /*05e0*/  DSETP.GE.AND P0, PT, |R14|, R4, PT ;  /* 0x000000040e00722a */ /* 0x000fdc0003f06200 */
        /* <DEDUP_REMOVED lines=18> */
[----:B------:R-:W-:Y:S01]  /*0710*/  IMAD.MOV.U32 R45, RZ, RZ, R43 ;  /* 0x000000ffff2d7224 */ /* 0x000fe200078e002b */
[----:B------:R-:W-:-:S07]  /*0720*/  MOV R0, 0x740 ;  /* 0x0000074000007802 */ /* 0x000fce0000000f00 */
[----:B-----5:R-:W-:Y:S05]  /*0730*/  CALL.REL.NOINC `($__internal_0_$__cuda_sm20_div_rn_f64_full) ;  /* 0x0000001800e07944 */ /* 0x020fea0003c00000 */
[----:B------:R-:W-:Y:S02]  /*0740*/  IMAD.MOV.U32 R4, RZ, RZ, R50 ;  /* 0x000000ffff047224 */ /* 0x000fe400078e0032 */
[----:B------:R-:W-:-:S07]  /*0750*/  IMAD.MOV.U32 R5, RZ, RZ, R51 ;  /* 0x000000ffff057224 */ /* 0x000fce00078e0033 */
.L_x_9:
[----:B------:R-:W-:Y:S05]  /*0760*/  BSYNC.RECONVERGENT B2 ;  /* 0x0000000000027941 */ /* 0x000fea0003800200 */
.L_x_8:
[----:B------:R-:W-:-:S11]  /*0770*/  DADD R14, R14, -R4 ;  /* 0x000000000e0e7229 */ /* 0x000fd60000000804 */
.L_x_7:
[----:B------:R-:W-:Y:S05]  /*0780*/  BSYNC.RECONVERGENT B0 ;  /* 0x0000000000007941 */ /* 0x000fea0003800200 */
.L_x_6:
[----:B------:R-:W-:Y:S01]  /*0790*/  DMUL R4, R14, R14 ;  /* 0x0000000e0e047228 */ /* 0x000fe20000000000 */
[----:B------:R-:W-:Y:S01]  /*07a0*/  IMAD.MOV.U32 R42, RZ, RZ, 0x0 ;  /* 0x00000000ff2a7424 */ /* 0x000fe200078e00ff */
[----:B------:R-:W-:Y:S01]  /*07b0*/  BSSY.RECONVERGENT B0, `(.L_x_10) ;  /* 0x0000014000007945 */ /* 0x000fe20003800200 */
[----:B------:R-:W-:-:S05]  /*07c0*/  IMAD.MOV.U32 R43, RZ, RZ, 0x3fd80000 ;  /* 0x3fd80000ff2b7424 */ /* 0x000fca00078e00ff */
[----:B------:R-:W-:-:S08]  /*07d0*/  DFMA R4, R10, R10, R4 ;  /* 0x0000000a0a04722b */ /* 0x000fd00000000004 */
[----:B------:R-:W-:-:S06]  /*07e0*/  DFMA R4, R12, R12, R4 ;  /* 0x0000000c0c04722b */ /* 0x000fcc0000000004 */
[----:B------:R-:W0:Y:S04]  /*07f0*/  MUFU.RSQ64H R7, R5 ;  /* 0x0000000500077308 */ /* 0x000e280000001c00 */
[----:B------:R-:W-:-:S05]  /*0800*/  VIADD R6, R5, 0xfcb00000 ;  /* 0xfcb0000005067836 */ /* 0x000fca0000000000 */
[----:B------:R-:W-:Y:S01]  /*0810*/  ISETP.GE.U32.AND P0, PT, R6, 0x7ca00000, PT ;  /* 0x7ca000000600780c */ /* 0x000fe20003f06070 */
[----:B0-----:R-:W-:-:S08]  /*0820*/  DMUL R8, R6, R6 ;  /* 0x0000000606087228 */ /* 0x001fd00000000000 */
[----:B------:R-:W-:-:S08]  /*0830*/  DFMA R8, R4, -R8, 1 ;  /* 0x3ff000000408742b */ /* 0x000fd00000000808 */
[----:B------:R-:W-:Y:S02]  /*0840*/  DFMA R42, R8, R42, 0.5 ;  /* 0x3fe00000082a742b */ /* 0x000fe4000000002a */
[----:B------:R-:W-:-:S08]  /*0850*/  DMUL R8, R6, R8 ;  /* 0x0000000806087228 */ /* 0x000fd00000000000 */
[----:B------:R-:W-:-:S08]  /*0860*/  DFMA R44, R42, R8, R6 ;  /* 0x000000082a2c722b */ /* 0x000fd00000000006 */
[----:B------:R-:W-:Y:S02]  /*0870*/  DMUL R46, R4, R44 ;  /* 0x0000002c042e7228 */ /* 0x000fe40000000000 */
[----:B------:R-:W-:Y:S01]  /*0880*/  IADD3 R43, PT, PT, R45, -0x100000, RZ ;  /* 0xfff000002d2b7810 */ /* 0x000fe20007ffe0ff */
[----:B------:R-:W-:-:S05]  /*0890*/  IMAD.MOV.U32 R42, RZ, RZ, R44 ;  /* 0x000000ffff2a7224 */ /* 0x000fca00078e002c */
[----:B------:R-:W-:-:S08]  /*08a0*/  DFMA R48, R46, -R46, R4 ;  /* 0x8000002e2e30722b */ /* 0x000fd00000000004 */
[----:B------:R-:W-:Y:S01]  /*08b0*/  DFMA R8, R48, R42, R46 ;  /* 0x0000002a3008722b */ /* 0x000fe2000000002e */
[----:B------:R-:W-:Y:S10]  /*08c0*/  @!P0 BRA `(.L_x_11) ;  /* 0x0000000000088947 */ /* 0x000ff40003800000 */
[----:B------:R-:W-:-:S07]  /*08d0*/  MOV R0, 0x8f0 ;  /* 0x000008f000007802 */ /* 0x000fce0000000f00 */
[----:B-----5:R-:W-:Y:S05]  /*08e0*/  CALL.REL.NOINC `($__internal_1_$__cuda_sm20_dsqrt_rn_f64_mediumpath_v1) ;  /* 0x0000001c00e07944 */ /* 0x020fea0003c00000 */
.L_x_11:
[----:B------:R-:W-:Y:S05]  /*08f0*/  BSYNC.RECONVERGENT B0 ;  /* 0x0000000000007941 */ /* 0x000fea0003800200 */
.L_x_10:
[----:B------:R-:W-:Y:S01]  /*0900*/  DSETP.GTU.AND P0, PT, R8, R40, PT ;  /* 0x000000280800722a */ /* 0x000fe20003f0c000 */
[----:B------:R-:W-:Y:S05]  /*0910*/  BSSY.RECONVERGENT B0, `(.L_x_12) ;  /* 0x00000d9000007945 */ /* 0x000fea0003800200 */
[----:B------:R-:W-:-:S14]  /*0920*/  DSETP.LEU.OR P0, PT, R4, RZ, P0 ;  /* 0x000000ff0400722a */ /* 0x000fdc000070b400 */
[----:B------:R-:W-:Y:S05]  /*0930*/  @P0 BRA `(.L_x_13) ;  /* 0x0000000c00580947 */ /* 0x000fea0003800000 */
[----:B-----5:R-:W-:Y:S01]  /*0940*/  DADD R46, -RZ, |R58| ;  /* 0x00000000ff2e7229 */ /* 0x020fe2000000053a */
[----:B------:R-:W-:Y:S01]  /*0950*/  BSSY.RECONVERGENT B1, `(.L_x_14) ;  /* 0x0000006000017945 */ /* 0x000fe20003800200 */
[----:B------:R-:W-:Y:S01]  /*0960*/  IMAD.MOV.U32 R4, RZ, RZ, RZ ;  /* 0x000000ffff047224 */ /* 0x000fe200078e00ff */
[----:B------:R-:W-:Y:S01]  /*0970*/  MOV R0, 0x9b0 ;  /* 0x000009b000007802 */ /* 0x000fe20000000f00 */
[----:B------:R-:W-:-:S06]  /*0980*/  IMAD.MOV.U32 R5, RZ, RZ, 0x40280000 ;  /* 0x40280000ff057424 */ /* 0x000fcc00078e00ff */
[----:B------:R-:W-:-:S07]  /*0990*/  IMAD.MOV.U32 R48, RZ, RZ, R46 ;  /* 0x000000ffff307224 */ /* 0x000fce00078e002e */
[----:B------:R-:W-:Y:S05]  /*09a0*/  CALL.REL.NOINC `($_Z19Acceleration_periodPdS_S_S_S_S_S_S_S_S_S_S_S_S_S_S_S_$__internal_accurate_pow) ;  /* 0x00000020006c7944 */ /* 0x000fea0003c00000 */
[----:B------:R-:W-:Y:S05]  /*09b0*/  BSYNC.RECONVERGENT B1 ;  /* 0x0000000000017941 */ /* 0x000fea0003800200 */
.L_x_14:
[C---:B------:R-:W-:Y:S01]  /*09c0*/  DADD R6, R58.reuse, 12 ;  /* 0x402800003a067429 */ /* 0x040fe20000000000 */
[----:B------:R-:W-:Y:S01]  /*09d0*/  BSSY.RECONVERGENT B1, `(.L_x_15) ;  /* 0x000000f000017945 */ /* 0x000fe20003800200 */
[----:B------:R-:W-:Y:S02]  /*09e0*/  DADD R46, -RZ, |R58| ;  /* 0x00000000ff2e7229 */ /* 0x000fe4000000053a */
[----:B------:R-:W-:-:S06]  /*09f0*/  DSETP.NEU.AND P0, PT, R58, RZ, PT ;  /* 0x000000ff3a00722a */ /* 0x000fcc0003f0d000 */
[----:B------:R-:W-:Y:S02]  /*0a00*/  LOP3.LUT R6, R7, 0x7ff00000, RZ, 0xc0, !PT ;  /* 0x7ff0000007067812 */ /* 0x000fe400078ec0ff */
[----:B------:R-:W-:Y:S01]  /*0a10*/  FSEL R7, R43, RZ, P0 ;  /* 0x000000ff2b077208 */ /* 0x000fe20000000000 */
[----:B------:R-:W-:Y:S01]  /*0a20*/  IMAD.MOV.U32 R48, RZ, RZ, R46 ;  /* 0x000000ffff307224 */ /* 0x000fe200078e002e */
[----:B------:R-:W-:Y:S02]  /*0a30*/  ISETP.NE.AND P1, PT, R6, 0x7ff00000, PT ;  /* 0x7ff000000600780c */ /* 0x000fe40003f25270 */
[----:B------:R-:W-:-:S11]  /*0a40*/  FSEL R6, R42, RZ, P0 ;  /* 0x000000ff2a067208 */ /* 0x000fd60000000000 */
[----:B------:R-:W-:Y:S05]  /*0a50*/  @P1 BRA `(.L_x_16) ;  /* 0x0000000000181947 */ /* 0x000fea0003800000 */
[----:B------:R-:W-:-:S14]  /*0a60*/  DSETP.NAN.AND P1, PT, R58, R58, PT ;  /* 0x0000003a3a00722a */ /* 0x000fdc0003f28000 */
[----:B------:R-:W-:Y:S01]  /*0a70*/  @P1 DADD R6, R58, 12 ;  /* 0x402800003a061429 */ /* 0x000fe20000000000 */
[----:B------:R-:W-:Y:S10]  /*0a80*/  @P1 BRA `(.L_x_16) ;  /* 0x00000000000c1947 */ /* 0x000ff40003800000 */
[----:B------:R-:W-:-:S14]  /*0a90*/  DSETP.NEU.AND P1, PT, |R58|, +INF , PT ;  /* 0x7ff000003a00742a */ /* 0x000fdc0003f2d200 */
[----:B------:R-:W-:Y:S02]  /*0aa0*/  @!P1 IMAD.MOV.U32 R6, RZ, RZ, 0x0 ;  /* 0x00000000ff069424 */ /* 0x000fe400078e00ff */
[----:B------:R-:W-:-:S07]  /*0ab0*/  @!P1 IMAD.MOV.U32 R7, RZ, RZ, 0x7ff00000 ;  /* 0x7ff00000ff079424 */ /* 0x000fce00078e00ff */
.L_x_16:
[----:B------:R-:W-:Y:S05]  /*0ac0*/  BSYNC.RECONVERGENT B1 ;  /* 0x0000000000017941 */ /* 0x000fea0003800200 */
.L_x_15:
[----:B------:R-:W-:Y:S01]  /*0ad0*/  BSSY.RECONVERGENT B1, `(.L_x_17) ;  /* 0x0000004000017945 */ /* 0x000fe20003800200 */
[----:B------:R-:W-:Y:S01]  /*0ae0*/  IMAD.MOV.U32 R5, RZ, RZ, 0x40180000 ;  /* 0x40180000ff057424 */ /* 0x000fe200078e00ff */
[----:B------:R-:W-:-:S07]  /*0af0*/  MOV R0, 0xb10 ;  /* 0x00000b1000007802 */ /* 0x000fce0000000f00 */
[----:B------:R-:W-:Y:S05]  /*0b00*/  CALL.REL.NOINC `($_Z19Acceleration_periodPdS_S_S_S_S_S_S_S_S_S_S_S_S_S_S_S_$__internal_accurate_pow) ;  /* 0x0000002000147944 */ /* 0x000fea0003c00000 */
[----:B------:R-:W-:Y:S05]  /*0b10*/  BSYNC.RECONVERGENT B1 ;  /* 0x0000000000017941 */ /* 0x000fea0003800200 */
.L_x_17:
[----:B------:R-:W-:Y:S01]  /*0b20*/  DADD R44, R58, 6 ;  /* 0x401800003a2c7429 */ /* 0x000fe20000000000 */
[----:B------:R-:W-:Y:S01]  /*0b30*/  BSSY.RECONVERGENT B1, `(.L_x_18) ;  /* 0x000000d000017945 */ /* 0x000fe20003800200 */
[----:B------:R-:W-:Y:S01]  /*0b40*/  FSEL R60, R42, RZ, P0 ;  /* 0x000000ff2a3c7208 */ /* 0x000fe20000000000 */
[----:B------:R-:W-:Y:S01]  /*0b50*/  IMAD.MOV.U32 R48, RZ, RZ, R8 ;  /* 0x000000ffff307224 */ /* 0x000fe200078e0008 */
[----:B------:R-:W-:-:S06]  /*0b60*/  FSEL R61, R43, RZ, P0 ;  /* 0x000000ff2b3d7208 */ /* 0x000fcc0000000000 */
[----:B------:R-:W-:-:S04]  /*0b70*/  LOP3.LUT R44, R45, 0x7ff00000, RZ, 0xc0, !PT ;  /* 0x7ff000002d2c7812 */ /* 0x000fc800078ec0ff */
[----:B------:R-:W-:-:S13]  /*0b80*/  ISETP.NE.AND P1, PT, R44, 0x7ff00000, PT ;  /* 0x7ff000002c00780c */ /* 0x000fda0003f25270 */
[----:B------:R-:W-:Y:S05]  /*0b90*/  @P1 BRA `(.L_x_19) ;  /* 0x0000000000181947 */ /* 0x000fea0003800000 */
[----:B------:R-:W-:-:S14]  /*0ba0*/  DSETP.NAN.AND P0, PT, R58, R58, PT ;  /* 0x0000003a3a00722a */ /* 0x000fdc0003f08000 */
[----:B------:R-:W-:Y:S01]  /*0bb0*/  @P0 DADD R60, R58, 6 ;  /* 0x401800003a3c0429 */ /* 0x000fe20000000000 */
[----:B------:R-:W-:Y:S10]  /*0bc0*/  @P0 BRA `(.L_x_19) ;  /* 0x00000000000c0947 */ /* 0x000ff40003800000 */
[----:B------:R-:W-:-:S14]  /*0bd0*/  DSETP.NEU.AND P0, PT, |R58|, +INF , PT ;  /* 0x7ff000003a00742a */ /* 0x000fdc0003f0d200 */
[----:B------:R-:W-:Y:S01]  /*0be0*/  @!P0 MOV R60, 0x0 ;  /* 0x00000000003c8802 */ /* 0x000fe20000000f00 */
[----:B------:R-:W-:-:S07]  /*0bf0*/  @!P0 IMAD.MOV.U32 R61, RZ, RZ, 0x7ff00000 ;  /* 0x7ff00000ff3d8424 */ /* 0x000fce00078e00ff */
.L_x_19:
[----:B------:R-:W-:Y:S05]  /*0c00*/  BSYNC.RECONVERGENT B1 ;  /* 0x0000000000017941 */ /* 0x000fea0003800200 */
.L_x_18:
[----:B------:R-:W-:Y:S01]  /*0c10*/  BSSY.RECONVERGENT B1, `(.L_x_20) ;  /* 0x0000005000017945 */ /* 0x000fe20003800200 */
[----:B------:R-:W-:Y:S01]  /*0c20*/  IMAD.MOV.U32 R47, RZ, RZ, R9 ;  /* 0x000000ffff2f7224 */ /* 0x000fe200078e0009 */
[----:B------:R-:W-:Y:S01]  /*0c30*/  MOV R0, 0xc60 ;  /* 0x00000c6000007802 */ /* 0x000fe20000000f00 */
[----:B------:R-:W-:-:S07]  /*0c40*/  IMAD.MOV.U32 R5, RZ, RZ, 0x402a0000 ;  /* 0x402a0000ff057424 */ /* 0x000fce00078e00ff */
[----:B------:R-:W-:Y:S05]  /*0c50*/  CALL.REL.NOINC `($_Z19Acceleration_periodPdS_S_S_S_S_S_S_S_S_S_S_S_S_S_S_S_$__internal_accurate_pow) ;  /* 0x0000001c00c07944 */ /* 0x000fea0003c00000 */
[----:B------:R-:W-:Y:S05]  /*0c60*/  BSYNC.RECONVERGENT B1 ;  /* 0x0000000000017941 */ /* 0x000fea0003800200 */
.L_x_20:
[----:B------:R-:W-:Y:S01]  /*0c70*/  DMUL R60, R60, 0.5 ;  /* 0x3fe000003c3c7828 */ /* 0x000fe20000000000 */
[----:B------:R-:W-:Y:S01]  /*0c80*/  BSSY.RECONVERGENT B1, `(.L_x_21) ;  /* 0x000000e000017945 */ /* 0x000fe20003800200 */
[----:B------:R-:W-:Y:S01]  /*0c90*/  DSETP.NEU.AND P1, PT, R58, 1, PT ;  /* 0x3ff000003a00742a */ /* 0x000fe20003f2d000 */
[----:B------:R-:W-:Y:S01]  /*0ca0*/  ISETP.GE.AND P3, PT, R9, RZ, PT ;  /* 0x000000ff0900720c */ /* 0x000fe20003f66270 */
[C---:B------:R-:W-:Y:S01]  /*0cb0*/  DSETP.NEU.AND P2, PT, R8.reuse, 1, PT ;  /* 0x3ff000000800742a */ /* 0x040fe20003f4d000 */
[----:B------:R-:W-:Y:S01]  /*0cc0*/  IMAD.MOV.U32 R48, RZ, RZ, R8 ;  /* 0x000000ffff307224 */ /* 0x000fe200078e0008 */
[----:B------:R-:W-:Y:S01]  /*0cd0*/  DSETP.NEU.AND P4, PT, R8, +INF , PT ;  /* 0x7ff000000800742a */ /* 0x000fe20003f8d000 */
[----:B------:R-:W-:Y:S01]  /*0ce0*/  IMAD.MOV.U32 R47, RZ, RZ, R9 ;  /* 0x000000ffff2f7224 */ /* 0x000fe200078e0009 */
[----:B------:R-:W-:Y:S01]  /*0cf0*/  MOV R0, 0xd60 ;  /* 0x00000d6000007802 */ /* 0x000fe20000000f00 */
[----:B------:R-:W-:Y:S01]  /*0d00*/  IMAD.MOV.U32 R5, RZ, RZ, 0x401c0000 ;  /* 0x401c0000ff057424 */ /* 0x000fe200078e00ff */
[----:B------:R-:W-:Y:S01]  /*0d10*/  FSEL R58, R60, RZ, P1 ;  /* 0x000000ff3c3a7208 */ /* 0x000fe20000800000 */
[----:B------:R-:W-:Y:S01]  /*0d20*/  IMAD.MOV.U32 R60, RZ, RZ, R42 ;  /* 0x000000ffff3c7224 */ /* 0x000fe200078e002a */
[----:B------:R-:W-:Y:S01]  /*0d30*/  FSEL R59, R61, 1.75, P1 ;  /* 0x3fe000003d3b7808 */ /* 0x000fe20000800000 */
[----:B------:R-:W-:-:S07]  /*0d40*/  IMAD.MOV.U32 R61, RZ, RZ, R43 ;  /* 0x000000ffff3d7224 */ /* 0x000fce00078e002b */
[----:B------:R-:W-:Y:S05]  /*0d50*/  CALL.REL.NOINC `($_Z19Acceleration_periodPdS_S_S_S_S_S_S_S_S_S_S_S_S_S_S_S_$__internal_accurate_pow) ;  /* 0x0000001c00807944 */ /* 0x000fea0003c00000 */
[----:B------:R-:W-:Y:S05]  /*0d60*/  BSYNC.RECONVERGENT B1 ;  /* 0x0000000000017941 */ /* 0x000fea0003800200 */
.L_x_21:
[----:B------:R-:W-:Y:S01]  /*0d70*/  DADD R4, R8, 7 ;  /* 0x401c000008047429 */ /* 0x000fe20000000000 */
[----:B------:R-:W-:Y:S01]  /*0d80*/  IMAD.MOV.U32 R0, RZ, RZ, -0x100000 ;  /* 0xfff00000ff007424 */ /* 0x000fe200078e00ff */
[----:B------:R-:W-:Y:S01]  /*0d90*/  DADD R44, -RZ, -R42 ;  /* 0x00000000ff2c7229 */ /* 0x000fe2000000092a */
[----:B------:R-:W-:Y:S01]  /*0da0*/  FSETP.GEU.AND P5, PT, |R59|, 6.5827683646048100446e-37, PT ;  /* 0x036000003b00780b */ /* 0x000fe20003fae200 */
[----:B------:R-:W-:Y:S02]  /*0db0*/  BSSY.RECONVERGENT B2, `(.L_x_22) ;  /* 0x000001e000027945 */ /* 0x000fe40003800200 */
[----:B------:R-:W-:-:S04]  /*0dc0*/  SEL R0, R0, 0x7ff00000, !P3 ;  /* 0x7ff0000000007807 */ /* 0x000fc80005800000 */
[----:B------:R-:W-:Y:S02]  /*0dd0*/  LOP3.LUT R4, R5, 0x7ff00000, RZ, 0xc0, !PT ;  /* 0x7ff0000005047812 */ /* 0x000fe400078ec0ff */
[----:B------:R-:W-:Y:S02]  /*0de0*/  FSEL R43, R45, R43, !P3 ;  /* 0x0000002b2d2b7208 */ /* 0x000fe40005800000 */
[----:B------:R-:W-:Y:S02]  /*0df0*/  ISETP.NE.AND P0, PT, R4, 0x7ff00000, PT ;  /* 0x7ff000000400780c */ /* 0x000fe40003f05270 */
[----:B------:R-:W-:Y:S02]  /*0e00*/  FSEL R42, R44, R42, !P3 ;  /* 0x0000002a2c2a7208 */ /* 0x000fe40005800000 */
[----:B------:R-:W-:Y:S02]  /*0e10*/  @!P4 FSEL R43, R0, R43, !P0 ;  /* 0x0000002b002bc208 */ /* 0x000fe40004000000 */
[----:B------:R-:W-:-:S02]  /*0e20*/  @!P4 FSEL R42, R42, RZ, P0 ;  /* 0x000000ff2a2ac208 */ /* 0x000fc40000000000 */
[----:B------:R-:W-:Y:S02]  /*0e30*/  FSEL R43, R43, 1.875, P2 ;  /* 0x3ff000002b2b7808 */ /* 0x000fe40001000000 */
[----:B------:R-:W-:Y:S02]  /*0e40*/  FSEL R42, R42, RZ, P2 ;  /* 0x000000ff2a2a7208 */ /* 0x000fe40001000000 */
[----:B------:R-:W0:Y:S01]  /*0e50*/  MUFU.RCP64H R5, R43 ;  /* 0x0000002b00057308 */ /* 0x000e220000001800 */
[----:B------:R-:W-:-:S06]  /*0e60*/  MOV R4, 0x1 ;  /* 0x0000000100047802 */ /* 0x000fcc0000000f00 */
[----:B0-----:R-:W-:-:S08]  /*0e70*/  DFMA R44, -R42, R4, 1 ;  /* 0x3ff000002a2c742b */ /* 0x001fd00000000104 */
[----:B------:R-:W-:-:S08]  /*0e80*/  DFMA R44, R44, R44, R44 ;  /* 0x0000002c2c2c722b */ /* 0x000fd0000000002c */
[----:B------:R-:W-:-:S08]  /*0e90*/  DFMA R44, R4, R44, R4 ;  /* 0x0000002c042c722b */ /* 0x000fd00000000004 */
[----:B------:R-:W-:-:S08]  /*0ea0*/  DFMA R4, -R42, R44, 1 ;  /* 0x3ff000002a04742b */ /* 0x000fd0000000012c */
[----:B------:R-:W-:-:S08]  /*0eb0*/  DFMA R4, R44, R4, R44 ;  /* 0x000000042c04722b */ /* 0x000fd0000000002c */
[----:B------:R-:W-:-:S08]  /*0ec0*/  DMUL R44, R4, R58 ;  /* 0x0000003a042c7228 */ /* 0x000fd00000000000 */
[----:B------:R-:W-:-:S08]  /*0ed0*/  DFMA R46, -R42, R44, R58 ;  /* 0x0000002c2a2e722b */ /* 0x000fd0000000013a */
[----:B------:R-:W-:-:S10]  /*0ee0*/  DFMA R4, R4, R46, R44 ;  /* 0x0000002e0404722b */ /* 0x000fd4000000002c */
[----:B------:R-:W-:-:S05]  /*0ef0*/  FFMA R0, RZ, R43, R5 ;  /* 0x0000002bff007223 */ /* 0x000fca0000000005 */
[----:B------:R-:W-:-:S13]  /*0f00*/  FSETP.GT.AND P0, PT, |R0|, 1.469367938527859385e-39, PT ;  /* 0x001000000000780b */ /* 0x000fda0003f04200 */
[----:B------:R-:W-:Y:S05]  /*0f10*/  @P0 BRA P5, `(.L_x_23) ;  /* 0x00000000001c0947 */ /* 0x000fea0002800000 */
[----:B------:R-:W-:Y:S01]  /*0f20*/  IMAD.MOV.U32 R46, RZ, RZ, R58 ;  /* 0x000000ffff2e7224 */ /* 0x000fe200078e003a */
[----:B------:R-:W-:Y:S01]  /*0f30*/  MOV R0, 0xf70 ;  /* 0x00000f7000007802 */ /* 0x000fe20000000f00 */
[----:B------:R-:W-:Y:S02]  /*0f40*/  IMAD.MOV.U32 R47, RZ, RZ, R59 ;  /* 0x000000ffff2f7224 */ /* 0x000fe400078e003b */
[----:B------:R-:W-:-:S07]  /*0f50*/  IMAD.MOV.U32 R45, RZ, RZ, R43 ;  /* 0x000000ffff2d7224 */ /* 0x000fce00078e002b */
[----:B------:R-:W-:Y:S05]  /*0f60*/  CALL.REL.NOINC `($__internal_0_$__cuda_sm20_div_rn_f64_full) ;  /* 0x0000001000d47944 */ /* 0x000fea0003c00000 */
[----:B------:R-:W-:Y:S02]  /*0f70*/  IMAD.MOV.U32 R4, RZ, RZ, R50 ;  /* 0x000000ffff047224 */ /* 0x000fe400078e0032 */
[----:B------:R-:W-:-:S07]  /*0f80*/  IMAD.MOV.U32 R5, RZ, RZ, R51 ;  /* 0x000000ffff057224 */ /* 0x000fce00078e0033 */
.L_x_23:
[----:B------:R-:W-:Y:S05]  /*0f90*/  BSYNC.RECONVERGENT B2 ;  /* 0x0000000000027941 */ /* 0x000fea0003800200 */
.L_x_22:
[----:B------:R-:W-:Y:S01]  /*0fa0*/  DADD R42, R8, 13 ;  /* 0x402a0000082a7429 */ /* 0x000fe20000000000 */
[----:B------:R-:W-:Y:S01]  /*0fb0*/  IMAD.MOV.U32 R0, RZ, RZ, -0x100000 ;  /* 0xfff00000ff007424 */ /* 0x000fe200078e00ff */
[----:B------:R-:W-:Y:S01]  /*0fc0*/  DADD R44, -RZ, -R60 ;  /* 0x00000000ff2c7229 */ /* 0x000fe2000000093c */
[----:B------:R-:W-:Y:S01]  /*0fd0*/  FSEL R48, R6, RZ, P1 ;  /* 0x000000ff06307208 */ /* 0x000fe20000800000 */
[----:B------:R-:W-:Y:S01]  /*0fe0*/  BSSY.RECONVERGENT B2, `(.L_x_24) ;  /* 0x0000020000027945 */ /* 0x000fe20003800200 */
[----:B------:R-:W-:-:S04]  /*0ff0*/  FSEL R49, R7, 1.875, P1 ;  /* 0x3ff0000007317808 */ /* 0x000fc80000800000 */
[----:B------:R-:W-:Y:S02]  /*1000*/  FSETP.GEU.AND P1, PT, |R49|, 6.5827683646048100446e-37, PT ;  /* 0x036000003100780b */ /* 0x000fe40003f2e200 */
[----:B------:R-:W-:Y:S02]  /*1010*/  LOP3.LUT R42, R43, 0x7ff00000, RZ, 0xc0, !PT ;  /* 0x7ff000002b2a7812 */ /* 0x000fe400078ec0ff */
[----:B------:R-:W-:Y:S02]  /*1020*/  SEL R43, R0, 0x7ff00000, !P3 ;  /* 0x7ff00000002b7807 */ /* 0x000fe40005800000 */
[----:B------:R-:W-:Y:S02]  /*1030*/  ISETP.NE.AND P0, PT, R42, 0x7ff00000, PT ;  /* 0x7ff000002a00780c */ /* 0x000fe40003f05270 */
[----:B------:R-:W-:Y:S02]  /*1040*/  FSEL R42, R45, R61, !P3 ;  /* 0x0000003d2d2a7208 */ /* 0x000fe40005800000 */
[----:B------:R-:W-:-:S02]  /*1050*/  FSEL R44, R44, R60, !P3 ;  /* 0x0000003c2c2c7208 */ /* 0x000fc40005800000 */
[----:B------:R-:W-:Y:S02]  /*1060*/  @!P4 FSEL R42, R43, R42, !P0 ;  /* 0x0000002a2b2ac208 */ /* 0x000fe40004000000 */
[----:B------:R-:W-:Y:S02]  /*1070*/  @!P4 FSEL R44, R44, RZ, P0 ;  /* 0x000000ff2c2cc208 */ /* 0x000fe40000000000 */
[----:B------:R-:W-:Y:S02]  /*1080*/  FSEL R43, R42, 1.875, P2 ;  /* 0x3ff000002a2b7808 */ /* 0x000fe40001000000 */
[----:B------:R-:W-:Y:S01]  /*1090*/  FSEL R42, R44, RZ, P2 ;  /* 0x000000ff2c2a7208 */ /* 0x000fe20001000000 */
[----:B------:R-:W-:Y:S01]  /*10a0*/  IMAD.MOV.U32 R44, RZ, RZ, 0x1 ;  /* 0x00000001ff2c7424 */ /* 0x000fe200078e00ff */
[----:B------:R-:W0:Y:S05]  /*10b0*/  MUFU.RCP64H R45, R43 ;  /* 0x0000002b002d7308 */ /* 0x000e2a0000001800 */
        /* <DEDUP_REMOVED lines=12> */
[----:B------:R-:W-:Y:S01]  /*1180*/  MOV R45, R43 ;  /* 0x0000002b002d7202 */ /* 0x000fe20000000f00 */
[----:B------:R-:W-:Y:S01]  /*1190*/  IMAD.MOV.U32 R47, RZ, RZ, R49 ;  /* 0x000000ffff2f7224 */ /* 0x000fe200078e0031 */
[----:B------:R-:W-:-:S07]  /*11a0*/  MOV R0, 0x11c0 ;  /* 0x000011c000007802 */ /* 0x000fce0000000f00 */
[----:B------:R-:W-:Y:S05]  /*11b0*/  CALL.REL.NOINC `($__internal_0_$__cuda_sm20_div_rn_f64_full) ;  /* 0x0000001000407944 */ /* 0x000fea0003c00000 */
[----:B------:R-:W-:Y:S02]  /*11c0*/  IMAD.MOV.U32 R6, RZ, RZ, R50 ;  /* 0x000000ffff067224 */ /* 0x000fe400078e0032 */
[----:B------:R-:W-:-:S07]  /*11d0*/  IMAD.MOV.U32 R7, RZ, RZ, R51 ;  /* 0x000000ffff077224 */ /* 0x000fce00078e0033 */
.L_x_25:
[----:B------:R-:W-:Y:S05]  /*11e0*/  BSYNC.RECONVERGENT B2 ;  /* 0x0000000000027941 */ /* 0x000fea0003800200 */
.L_x_24:
[----:B------:R-:W0:Y:S01]  /*11f0*/  MUFU.RCP64H R43, R9 ;  /* 0x00000009002b7308 */ /* 0x000e220000001800 */
[----:B------:R-:W-:Y:S01]  /*1200*/  IMAD.MOV.U32 R42, RZ, RZ, 0x1 ;  /* 0x00000001ff2a7424 */ /* 0x000fe200078e00ff */
[----:B------:R-:W-:Y:S01]  /*1210*/  DADD R6, R6, -R4 ;  /* 0x0000000006067229 */ /* 0x000fe20000000804 */
[----:B------:R-:W-:Y:S01]  /*1220*/  BSSY.RECONVERGENT B2, `(.L_x_26) ;  /* 0x0000016000027945 */ /* 0x000fe20003800200 */
[----:B------:R-:W-:-:S08]  /*1230*/  DMUL R16, R16, 48 ;  /* 0x4048000010107828 */ /* 0x000fd00000000000 */
[----:B------:R-:W-:Y:S02]  /*1240*/  DMUL R6, R6, R16 ;  /* 0x0000001006067228 */ /* 0x000fe40000000000 */
[----:B0-----:R-:W-:-:S06]  /*1250*/  DFMA R44, R42, -R8, 1 ;  /* 0x3ff000002a2c742b */ /* 0x001fcc0000000808 */
[----:B------:R-:W-:Y:S02]  /*1260*/  DMUL R46, R6, R10 ;  /* 0x0000000a062e7228 */ /* 0x000fe40000000000 */
[----:B------:R-:W-:-:S08]  /*1270*/  DFMA R44, R44, R44, R44 ;  /* 0x0000002c2c2c722b */ /* 0x000fd0000000002c */
[----:B------:R-:W-:Y:S01]  /*1280*/  FSETP.GEU.AND P1, PT, |R47|, 6.5827683646048100446e-37, PT ;  /* 0x036000002f00780b */ /* 0x000fe20003f2e200 */
[----:B------:R-:W-:-:S08]  /*1290*/  DFMA R44, R42, R44, R42 ;  /* 0x0000002c2a2c722b */ /* 0x000fd0000000002a */
[----:B------:R-:W-:-:S08]  /*12a0*/  DFMA R4, R44, -R8, 1 ;  /* 0x3ff000002c04742b */ /* 0x000fd00000000808 */
[----:B------:R-:W-:-:S08]  /*12b0*/  DFMA R4, R44, R4, R44 ;  /* 0x000000042c04722b */ /* 0x000fd0000000002c */
[----:B------:R-:W-:-:S08]  /*12c0*/  DMUL R10, R46, R4 ;  /* 0x000000042e0a7228 */ /* 0x000fd00000000000 */
[----:B------:R-:W-:-:S08]  /*12d0*/  DFMA R16, R10, -R8, R46 ;  /* 0x800000080a10722b */ /* 0x000fd0000000002e */
[----:B------:R-:W-:-:S10]  /*12e0*/  DFMA R4, R4, R16, R10 ;  /* 0x000000100404722b */ /* 0x000fd4000000000a */
[----:B------:R-:W-:-:S05]  /*12f0*/  FFMA R0, RZ, R9, R5 ;  /* 0x00000009ff007223 */ /* 0x000fca0000000005 */
[----:B------:R-:W-:-:S13]  /*1300*/  FSETP.GT.AND P0, PT, |R0|, 1.469367938527859385e-39, PT ;  /* 0x001000000000780b */ /* 0x000fda0003f04200 */
[----:B------:R-:W-:Y:S05]  /*1310*/  @P0 BRA P1, `(.L_x_27) ;  /* 0x0000000000180947 */ /* 0x000fea0000800000 */
[----:B------:R-:W-:Y:S01]  /*1320*/  IMAD.MOV.U32 R42, RZ, RZ, R8 ;  /* 0x000000ffff2a7224 */ /* 0x000fe200078e0008 */
[----:B------:R-:W-:Y:S01]  /*1330*/  MOV R0, 0x1360 ;  /* 0x0000136000007802 */ /* 0x000fe20000000f00 */
[----:B------:R-:W-:-:S07]  /*1340*/  IMAD.MOV.U32 R45, RZ, RZ, R9 ;  /* 0x000000ffff2d7224 */ /* 0x000fce00078e0009 */
[----:B------:R-:W-:Y:S05]  /*1350*/  CALL.REL.NOINC `($__internal_0_$__cuda_sm20_div_rn_f64_full) ;  /* 0x0000000c00d87944 */ /* 0x000fea0003c00000 */
[----:B------:R-:W-:Y:S02]  /*1360*/  IMAD.MOV.U32 R4, RZ, RZ, R50 ;  /* 0x000000ffff047224 */ /* 0x000fe400078e0032 */
[----:B------:R-:W-:-:S07]  /*1370*/  IMAD.MOV.U32 R5, RZ, RZ, R51 ;  /* 0x000000ffff057224 */ /* 0x000fce00078e0033 */
.L_x_27:
[----:B------:R-:W-:Y:S05]  /*1380*/  BSYNC.RECONVERGENT B2 ;  /* 0x0000000000027941 */ /* 0x000fea0003800200 */
.L_x_26:
[----:B------:R-:W0:Y:S01]  /*1390*/  MUFU.RCP64H R11, R9 ;  /* 0x00000009000b7308 */ /* 0x000e220000001800 */
[----:B------:R-:W-:Y:S01]  /*13a0*/  IMAD.MOV.U32 R10, RZ, RZ, 0x1 ;  /* 0x00000001ff0a7424 */ /* 0x000fe200078e00ff */
[----:B------:R-:W-:Y:S01]  /*13b0*/  DMUL R46, R6, R14 ;  /* 0x0000000e062e7228 */ /* 0x000fe20000000000 */
[----:B------:R-:W-:Y:S01]  /*13c0*/  BSSY.RECONVERGENT B2, `(.L_x_28) ;  /* 0x0000014000027945 */ /* 0x000fe20003800200 */
[----:B------:R-:W-:-:S08]  /*13d0*/  DADD R18, R18, R4 ;  /* 0x0000000012127229 */ /* 0x000fd00000000004 */
[----:B------:R-:W-:Y:S01]  /*13e0*/  FSETP.GEU.AND P1, PT, |R47|, 6.5827683646048100446e-37, PT ;  /* 0x036000002f00780b */ /* 0x000fe20003f2e200 */
[----:B0-----:R-:W-:-:S08]  /*13f0*/  DFMA R16, R10, -R8, 1 ;  /* 0x3ff000000a10742b */ /* 0x001fd00000000808 */
[----:B------:R-:W-:-:S08]  /*1400*/  DFMA R16, R16, R16, R16 ;  /* 0x000000101010722b */ /* 0x000fd00000000010 */
        /* <DEDUP_REMOVED lines=10> */
[----:B------:R-:W-:Y:S02]  /*14b0*/  MOV R45, R9 ;  /* 0x00000009002d7202 */ /* 0x000fe40000000f00 */
[----:B------:R-:W-:-:S07]  /*14c0*/  MOV R0, 0x14e0 ;  /* 0x000014e000007802 */ /* 0x000fce0000000f00 */
[----:B------:R-:W-:Y:S05]  /*14d0*/  CALL.REL.NOINC `($__internal_0_$__cuda_sm20_div_rn_f64_full) ;  /* 0x0000000c00787944 */ /* 0x000fea0003c00000 */
[----:B------:R-:W-:Y:S02]  /*14e0*/  IMAD.MOV.U32 R10, RZ, RZ, R50 ;  /* 0x000000ffff0a7224 */ /* 0x000fe400078e0032 */
[----:B------:R-:W-:-:S07]  /*14f0*/  IMAD.MOV.U32 R11, RZ, RZ, R51 ;  /* 0x000000ffff0b7224 */ /* 0x000fce00078e0033 */
.L_x_29:
[----:B------:R-:W-:Y:S05]  /*1500*/  BSYNC.RECONVERGENT B2 ;  /* 0x0000000000027941 */ /* 0x000fea0003800200 */
.L_x_28:
        /* <DEDUP_REMOVED lines=23> */
.L_x_31:
[----:B------:R-:W-:Y:S05]  /*1680*/  BSYNC.RECONVERGENT B2 ;  /* 0x0000000000027941 */ /* 0x000fea0003800200 */
.L_x_30:
[----:B------:R-:W-:-:S11]  /*1690*/  DADD R22, R22, R4 ;  /* 0x0000000016167229 */ /* 0x000fd60000000004 */
.L_x_13:
[----:B------:R-:W-:Y:S05]  /*16a0*/  BSYNC.RECONVERGENT B0 ;  /* 0x0000000000007941 */ /* 0x000fea0003800200 */
.L_x_12:
[----:B------:R-:W-:Y:S02]  /*16b0*/  UIADD3 UR16, UP0, UPT, UR16, 0x8, URZ ;  /* 0x0000000810107890 */ /* 0x000fe4000ff1e0ff */
[----:B------:R-:W-:Y:S02]  /*16c0*/  UIADD3 UR14, UP1, UPT, UR14, 0x8, URZ ;  /* 0x000000080e0e7890 */ /* 0x000fe4000ff3e0ff */
[----:B------:R-:W-:Y:S02]  /*16d0*/  UIADD3 UR12, UP2, UPT, UR12, 0x8, URZ ;  /* 0x000000080c0c7890 */ /* 0x000fe4000ff5e0ff */
[----:B------:R-:W-:Y:S02]  /*16e0*/  UIADD3.X UR17, UPT, UPT, URZ, UR17, URZ, UP0, !UPT ;  /* 0x00000011ff117290 */ /* 0x000fe400087fe4ff */
[----:B------:R-:W-:Y:S02]  /*16f0*/  UIADD3.X UR15, UPT, UPT, URZ, UR15, URZ, UP1, !UPT ;  /* 0x0000000fff0f7290 */ /* 0x000fe40008ffe4ff */
[----:B------:R-:W-:Y:S01]  /*1700*/  UIADD3.X UR13, UPT, UPT, URZ, UR13, URZ, UP2, !UPT ;  /* 0x0000000dff0d7290 */ /* 0x000fe200097fe4ff */
[----:B------:R-:W-:Y:S11]  /*1710*/  BRA.U UP3, `(.L_x_32) ;  /* 0xffffffe903c07547 */ /* 0x000ff6000b83ffff */
[----:B------:R-:W-:-:S13]  /*1720*/  ISETP.NE.AND P0, PT, R2, 0x1b0, PT ;  /* 0x000001b00200780c */ /* 0x000fda0003f05270 */
[----:B------:R-:W-:Y:S05]  /*1730*/  @!P0 BRA `(.L_x_33) ;  /* 0x0000000400988947 */ /* 0x000fea0003800000 */
[----:B------:R-:W0:Y:S08]  /*1740*/  LDC.64 R42, c[0x0][0x400] ;  /* 0x00010000ff2a7b82 */ /* 0x000e300000000a00 */
[----:B------:R-:W1:Y:S01]  /*1750*/  LDC.64 R4, c[0x0][0x3e0] ;  /* 0x0000f800ff047b82 */ /* 0x000e620000000a00 */
[----:B0-----:R-:W2:Y:S07]  /*1760*/  LDG.E.64 R42, desc[UR10][R42.64+0x8] ;  /* 0x0000080a2a2a7981 */ /* 0x001eae000c1e1b00 */
[----:B------:R-:W0:Y:S01]  /*1770*/  LDC.64 R6, c[0x0][0x3f8] ;  /* 0x0000fe00ff067b82 */ /* 0x000e220000000a00 */
[----:B-1----:R-:W-:-:S06]  /*1780*/  IMAD.WIDE.U32 R4, R2, 0x8, R4 ;  /* 0x0000000802047825 */ /* 0x002fcc00078e0004 */
[----:B------:R-:W3:Y:S04]  /*1790*/  LDG.E.64 R4, desc[UR10][R4.64] ;  /* 0x0000000a04047981 */ /* 0x000ee8000c1e1b00 */
[----:B0-----:R-:W4:Y:S01]  /*17a0*/  LDG.E.64 R6, desc[UR10][R6.64] ;  /* 0x0000000a06067981 */ /* 0x001f22000c1e1b00 */
[----:B------:R-:W-:Y:S01]  /*17b0*/  IMAD.MOV.U32 R8, RZ, RZ, 0x1 ;  /* 0x00000001ff087424 */ /* 0x000fe200078e00ff */
[----:B------:R-:W-:Y:S01]  /*17c0*/  BSSY.RECONVERGENT B0, `(.L_x_34) ;  /* 0x0000015000007945 */ /* 0x000fe20003800200 */
[----:B--2---:R-:W0:Y:S01]  /*17d0*/  MUFU.RCP64H R9, R43 ;  /* 0x0000002b00097308 */ /* 0x004e220000001800 */
[----:B---3--:R-:W-:-:S03]  /*17e0*/  DADD R34, R34, -R4 ;  /* 0x0000000022227229 */ /* 0x008fc60000000804 */
[----:B0-----:R-:W-:-:S08]  /*17f0*/  DFMA R10, -R42, R8, 1 ;  /* 0x3ff000002a0a742b */ /* 0x001fd00000000108 */
[----:B------:R-:W-:Y:S02]  /*1800*/  DFMA R10, R10, R10, R10 ;  /* 0x0000000a0a0a722b */ /* 0x000fe4000000000a */
[----:B----4-:R-:W-:-:S06]  /*1810*/  DFMA R46, R34, -R6, R18 ;  /* 0x80000006222e722b */ /* 0x010fcc0000000012 */
[----:B------:R-:W-:-:S04]  /*1820*/  DFMA R10, R8, R10, R8 ;  /* 0x0000000a080a722b */ /* 0x000fc80000000008 */
[----:B------:R-:W-:-:S04]  /*1830*/  FSETP.GEU.AND P1, PT, |R47|, 6.5827683646048100446e-37, PT ;  /* 0x036000002f00780b */ /* 0x000fc80003f2e200 */
        /* <DEDUP_REMOVED lines=9> */
[----:B------:R-:W-:-:S07]  /*18d0*/  MOV R0, 0x18f0 ;  /* 0x000018f000007802 */ /* 0x000fce0000000f00 */
[----:B-----5:R-:W-:Y:S05]  /*18e0*/  CALL.REL.NOINC `($__internal_0_$__cuda_sm20_div_rn_f64_full) ;  /* 0x0000000800747944 */ /* 0x020fea0003c00000 */
[----:B------:R-:W-:Y:S01]  /*18f0*/  MOV R4, R50 ;  /* 0x0000003200047202 */ /* 0x000fe20000000f00 */
[----:B------:R-:W-:-:S07]  /*1900*/  IMAD.MOV.U32 R5, RZ, RZ, R51 ;  /* 0x000000ffff057224 */ /* 0x000fce00078e0033 */
.L_x_35:
[----:B------:R-:W-:Y:S05]  /*1910*/  BSYNC.RECONVERGENT B0 ;  /* 0x0000000000007941 */ /* 0x000fea0003800200 */
.L_x_34:
[----:B------:R-:W0:Y:S08]  /*1920*/  LDC.64 R6, c[0x0][0x398] ;  /* 0x0000e600ff067b82 */ /* 0x000e300000000a00 */
[----:B------:R-:W1:Y:S08]  /*1930*/  LDC.64 R42, c[0x0][0x400] ;  /* 0x00010000ff2a7b82 */ /* 0x000e700000000a00 */
[----:B------:R-:W2:Y:S01]  /*1940*/  LDC.64 R8, c[0x0][0x3e8] ;  /* 0x0000fa00ff087b82 */ /* 0x000ea20000000a00 */
[----:B0-----:R-:W-:-:S05]  /*1950*/  IMAD.WIDE.U32 R6, R2, 0x8, R6 ;  /* 0x0000000802067825 */ /* 0x001fca00078e0006 */
[----:B------:R0:W-:Y:S04]  /*1960*/  STG.E.64 desc[UR10][R6.64], R4 ;  /* 0x0000000406007986 */ /* 0x0001e8000c101b0a */
[----:B-1----:R-:W3:Y:S01]  /*1970*/  LDG.E.64 R42, desc[UR10][R42.64+0x8] ;  /* 0x0000080a2a2a7981 */ /* 0x002ee2000c1e1b00 */
[----:B------:R-:W1:Y:S03]  /*1980*/  LDC.64 R10, c[0x0][0x3f8] ;  /* 0x0000fe00ff0a7b82 */ /* 0x000e660000000a00 */
[----:B------:R-:W0:Y:S01]  /*1990*/  LDG.E.64 R38, desc[UR10][R38.64] ;  /* 0x0000000a26267981 */ /* 0x000e22000c1e1b00 */
[----:B--2---:R-:W-:-:S06]  /*19a0*/  IMAD.WIDE.U32 R8, R2, 0x8, R8 ;  /* 0x0000000802087825 */ /* 0x004fcc00078e0008 */
[----:B------:R-:W0:Y:S04]  /*19b0*/  LDG.E.64 R8, desc[UR10][R8.64] ;  /* 0x0000000a08087981 */ /* 0x000e28000c1e1b00 */
[----:B-1----:R-:W2:Y:S01]  /*19c0*/  LDG.E.64 R10, desc[UR10][R10.64] ;  /* 0x0000000a0a0a7981 */ /* 0x002ea2000c1e1b00 */
[----:B------:R-:W-:Y:S01]  /*19d0*/  IMAD.MOV.U32 R12, RZ, RZ, 0x1 ;  /* 0x00000001ff0c7424 */ /* 0x000fe200078e00ff */
[----:B------:R-:W-:Y:S01]  /*19e0*/  BSSY.RECONVERGENT B0, `(.L_x_36) ;  /* 0x0000015000007945 */ /* 0x000fe20003800200 */
[----:B---3--:R-:W1:Y:S04]  /*19f0*/  MUFU.RCP64H R13, R43 ;  /* 0x0000002b000d7308 */ /* 0x008e680000001800 */
[----:B-1----:R-:W-:-:S08]  /*1a00*/  DFMA R14, -R42, R12, 1 ;  /* 0x3ff000002a0e742b */ /* 0x002fd0000000010c */
[----:B------:R-:W-:-:S08]  /*1a10*/  DFMA R14, R14, R14, R14 ;  /* 0x0000000e0e0e722b */ /* 0x000fd0000000000e */
[----:B------:R-:W-:Y:S02]  /*1a20*/  DFMA R14, R12, R14, R12 ;  /* 0x0000000e0c0e722b */ /* 0x000fe4000000000c */
[----:B0-----:R-:W-:-:S06]  /*1a30*/  DADD R4, R38, -R8 ;  /* 0x0000000026047229 */ /* 0x001fcc0000000808 */
[----:B------:R-:W-:Y:S02]  /*1a40*/  DFMA R6, -R42, R14, 1 ;  /* 0x3ff000002a06742b */ /* 0x000fe4000000010e */
[----:B--2---:R-:W-:-:S06]  /*1a50*/  DFMA R46, R4, -R10, R20 ;  /* 0x8000000a042e722b */ /* 0x004fcc0000000014 */
[----:B------:R-:W-:-:S08]  /*1a60*/  DFMA R6, R14, R6, R14 ;  /* 0x000000060e06722b */ /* 0x000fd0000000000e */
[----:B------:R-:W-:-:S08]  /*1a70*/  DMUL R4, R46, R6 ;  /* 0x000000062e047228 */ /* 0x000fd00000000000 */
[----:B------:R-:W-:-:S08]  /*1a80*/  DFMA R8, -R42, R4, R46 ;  /* 0x000000042a08722b */ /* 0x000fd0000000012e */
[----:B------:R-:W-:Y:S01]  /*1a90*/  DFMA R4, R6, R8, R4 ;  /* 0x000000080604722b */ /* 0x000fe20000000004 */
[----:B------:R-:W-:-:S09]  /*1aa0*/  FSETP.GEU.AND P1, PT, |R47|, 6.5827683646048100446e-37, PT ;  /* 0x036000002f00780b */ /* 0x000fd20003f2e200 */
        /* <DEDUP_REMOVED lines=8> */
.L_x_37:
[----:B------:R-:W-:Y:S05]  /*1b30*/  BSYNC.RECONVERGENT B0 ;  /* 0x0000000000007941 */ /* 0x000fea0003800200 */
.L_x_36:
        /* <DEDUP_REMOVED lines=33> */
.L_x_39:
[----:B------:R-:W-:Y:S05]  /*1d50*/  BSYNC.RECONVERGENT B0 ;  /* 0x0000000000007941 */ /* 0x000fea0003800200 */
.L_x_38:
[----:B------:R-:W0:Y:S02]  /*1d60*/  LDC.64 R6, c[0x0][0x3a8] ;  /* 0x0000ea00ff067b82 */ /* 0x000e240000000a00 */
[----:B0-----:R-:W-:-:S05]  /*1d70*/  IMAD.WIDE.U32 R2, R2, 0x8, R6 ;  /* 0x0000000802027825 */ /* 0x001fca00078e0006 */
[----:B------:R-:W-:Y:S01]  /*1d80*/  STG.E.64 desc[UR10][R2.64], R4 ;  /* 0x0000000402007986 */ /* 0x000fe2000c101b0a */
[----:B------:R-:W-:Y:S05]  /*1d90*/  EXIT ;  /* 0x000000000000794d */ /* 0x000fea0003800000 */
.L_x_33:
[----:B------:R-:W0:Y:S02]  /*1da0*/  LDC.64 R42, c[0x0][0x400] ;  /* 0x00010000ff2a7b82 */ /* 0x000e240000000a00 */
[----:B0-----:R-:W2:Y:S01]  /*1db0*/  LDG.E.64 R42, desc[UR10][R42.64] ;  /* 0x0000000a2a2a7981 */ /* 0x001ea2000c1e1b00 */
[----:B------:R-:W-:Y:S01]  /*1dc0*/  HFMA2 R2, -RZ, RZ, 0, 5.9604644775390625e-08 ;  /* 0x00000001ff027431 */ /* 0x000fe200000001ff */
[----:B------:R-:W-:Y:S01]  /*1dd0*/  FSETP.GEU.AND P1, PT, |R19|, 6.5827683646048100446e-37, PT ;  /* 0x036000001300780b */ /* 0x000fe20003f2e200 */
[----:B------:R-:W-:Y:S01]  /*1de0*/  BSSY.RECONVERGENT B0, `(.L_x_40) ;  /* 0x0000014000007945 */ /* 0x000fe20003800200 */
[----:B--2---:R-:W0:Y:S03]  /*1df0*/  MUFU.RCP64H R3, R43 ;  /* 0x0000002b00037308 */ /* 0x004e260000001800 */
        /* <DEDUP_REMOVED lines=15> */
[----:B-----5:R-:W-:Y:S05]  /*1ef0*/  CALL.REL.NOINC `($__internal_0_$__cuda_sm20_div_rn_f64_full) ;  /* 0x0000000000f07944 */ /* 0x020fea0003c00000 */
[----:B------:R-:W-:Y:S02]  /*1f00*/  IMAD.MOV.U32 R2, RZ, RZ, R50 ;  /* 0x000000ffff027224 */ /* 0x000fe400078e0032 */
[----:B------:R-:W-:-:S07]  /*1f10*/  IMAD.MOV.U32 R3, RZ, RZ, R51 ;  /* 0x000000ffff037224 */ /* 0x000fce00078e0033 */
.L_x_41:
[----:B------:R-:W-:Y:S05]  /*1f20*/  BSYNC.RECONVERGENT B0 ;  /* 0x0000000000007941 */ /* 0x000fea0003800200 */
.L_x_40:
[----:B------:R-:W0:Y:S08]  /*1f30*/  LDC.64 R10, c[0x0][0x398] ;  /* 0x0000e600ff0a7b82 */ /* 0x000e300000000a00 */
[----:B------:R-:W1:Y:S01]  /*1f40*/  LDC.64 R42, c[0x0][0x400] ;  /* 0x00010000ff2a7b82 */ /* 0x000e620000000a00 */
[----:B0-----:R0:W-:Y:S04]  /*1f50*/  STG.E.64 desc[UR10][R10.64+0xd80], R2 ;  /* 0x000d80020a007986 */ /* 0x0011e8000c101b0a */
[----:B-1----:R-:W2:Y:S01]  /*1f60*/  LDG.E.64 R42, desc[UR10][R42.64] ;  /* 0x0000000a2a2a7981 */ /* 0x002ea2000c1e1b00 */
[----:B------:R-:W-:Y:S01]  /*1f70*/  IMAD.MOV.U32 R4, RZ, RZ, 0x1 ;  /* 0x00000001ff047424 */ /* 0x000fe200078e00ff */
[----:B------:R-:W-:Y:S01]  /*1f80*/  FSETP.GEU.AND P1, PT, |R21|, 6.5827683646048100446e-37, PT ;  /* 0x036000001500780b */ /* 0x000fe20003f2e200 */
[----:B------:R-:W-:Y:S01]  /*1f90*/  BSSY.RECONVERGENT B0, `(.L_x_42) ;  /* 0x0000014000007945 */ /* 0x000fe20003800200 */
[----:B--2---:R-:W1:Y:S03]  /*1fa0*/  MUFU.RCP64H R5, R43 ;  /* 0x0000002b00057308 */ /* 0x004e660000001800 */
[----:B-1----:R-:W-:-:S08]  /*1fb0*/  DFMA R6, -R42, R4, 1 ;  /* 0x3ff000002a06742b */ /* 0x002fd00000000104 */
[----:B------:R-:W-:-:S08]  /*1fc0*/  DFMA R6, R6, R6, R6 ;  /* 0x000000060606722b */ /* 0x000fd00000000006 */
[----:B------:R-:W-:-:S08]  /*1fd0*/  DFMA R6, R4, R6, R4 ;  /* 0x000000060406722b */ /* 0x000fd00000000004 */
[----:B------:R-:W-:-:S08]  /*1fe0*/  DFMA R4, -R42, R6, 1 ;  /* 0x3ff000002a04742b */ /* 0x000fd00000000106 */
[----:B------:R-:W-:-:S08]  /*1ff0*/  DFMA R4, R6, R4, R6 ;  /* 0x000000040604722b */ /* 0x000fd00000000006 */
[----:B------:R-:W-:-:S08]  /*2000*/  DMUL R6, R20, R4 ;  /* 0x0000000414067228 */ /* 0x000fd00000000000 */
[----:B------:R-:W-:-:S08]  /*2010*/  DFMA R8, -R42, R6, R20 ;  /* 0x000000062a08722b */ /* 0x000fd00000000114 */
[----:B0-----:R-:W-:-:S10]  /*2020*/  DFMA R2, R4, R8, R6 ;  /* 0x000000080402722b */ /* 0x001fd40000000006 */
        /* <DEDUP_REMOVED lines=8> */
[----:B------:R-:W-:Y:S01]  /*20b0*/  MOV R2, R50 ;  /* 0x0000003200027202 */ /* 0x000fe20000000f00 */
[----:B------:R-:W-:-:S07]  /*20c0*/  IMAD.MOV.U32 R3, RZ, RZ, R51 ;  /* 0x000000ffff037224 */ /* 0x000fce00078e0033 */
.L_x_43:
[----:B------:R-:W-:Y:S05]  /*20d0*/  BSYNC.RECONVERGENT B0 ;  /* 0x0000000000007941 */ /* 0x000fea0003800200 */
.L_x_42:
        /* <DEDUP_REMOVED lines=26> */
.L_x_45:
[----:B------:R-:W-:Y:S05]  /*2280*/  BSYNC.RECONVERGENT B0 ;  /* 0x0000000000007941 */ /* 0x000fea0003800200 */
.L_x_44:
[----:B------:R-:W0:Y:S02]  /*2290*/  LDC.64 R4, c[0x0][0x3a8] ;  /* 0x0000ea00ff047b82 */ /* 0x000e240000000a00 */
[----:B0-----:R-:W-:Y:S01]  /*22a0*/  STG.E.64 desc[UR10][R4.64+0xd80], R2 ;  /* 0x000d800204007986 */ /* 0x001fe2000c101b0a */
[----:B------:R-:W-:Y:S05]  /*22b0*/  EXIT ;  /* 0x000000000000794d */ /* 0x000fea0003800000 */
        .weak           $__internal_0_$__cuda_sm20_div_rn_f64_full
        .type           $__internal_0_$__cuda_sm20_div_rn_f64_full,@function
        .size           $__internal_0_$__cuda_sm20_div_rn_f64_full,($__internal_1_$__cuda_sm20_dsqrt_rn_f64_mediumpath_v1 - $__internal_0_$__cuda_sm20_div_rn_f64_full)
$__internal_0_$__cuda_sm20_div_rn_f64_full:
[C---:B------:R-:W-:Y:S01]  /*22c0*/  FSETP.GEU.AND P0, PT, |R45|.reuse, 1.469367938527859385e-39, PT ;  /* 0x001000002d00780b */ /* 0x040fe20003f0e200 */
[----:B------:R-:W-:Y:S01]  /*22d0*/  IMAD.MOV.U32 R44, RZ, RZ, R42 ;  /* 0x000000ffff2c7224 */ /* 0x000fe200078e002a */
[----:B------:R-:W-:Y:S01]  /*22e0*/  LOP3.LUT R43, R45, 0x800fffff, RZ, 0xc0, !PT ;  /* 0x800fffff2d2b7812 */ /* 0x000fe200078ec0ff */
[----:B------:R-:W-:Y:S01]  /*22f0*/  IMAD.MOV.U32 R54, RZ, RZ, 0x1 ;  /* 0x00000001ff367424 */ /* 0x000fe200078e00ff */
[----:B------:R-:W-:Y:S01]  /*2300*/  FSETP.GEU.AND P5, PT, |R47|, 1.469367938527859385e-39, PT ;  /* 0x001000002f00780b */ /* 0x000fe20003fae200 */
[----:B------:R-:W-:Y:S01]  /*2310*/  BSSY.RECONVERGENT B1, `(.L_x_46) ;  /* 0x0000052000017945 */ /* 0x000fe20003800200 */
[----:B------:R-:W-:Y:S02]  /*2320*/  LOP3.LUT R43, R43, 0x3ff00000, RZ, 0xfc, !PT ;  /* 0x3ff000002b2b7812 */ /* 0x000fe400078efcff */
[----:B------:R-:W-:Y:S02]  /*2330*/  LOP3.LUT R50, R47, 0x7ff00000, RZ, 0xc0, !PT ;  /* 0x7ff000002f327812 */ /* 0x000fe400078ec0ff */
[----:B------:R-:W-:-:S03]  /*2340*/  MOV R51, 0x1ca00000 ;  /* 0x1ca0000000337802 */ /* 0x000fc60000000f00 */
[----:B------:R-:W-:Y:S01]  /*2350*/  @!P0 DMUL R42, R44, 8.98846567431157953865e+307 ;  /* 0x7fe000002c2a8828 */ /* 0x000fe20000000000 */
[----:B------:R-:W-:-:S03]  /*2360*/  IMAD.MOV.U32 R52, RZ, RZ, R50 ;  /* 0x000000ffff347224 */ /* 0x000fc600078e0032 */
[C---:B------:R-:W-:Y:S02]  /*2370*/  @!P5 LOP3.LUT R53, R45.reuse, 0x7ff00000, RZ, 0xc0, !PT ;  /* 0x7ff000002d35d812 */ /* 0x040fe400078ec0ff */
[----:B------:R-:W0:Y:S02]  /*2380*/  MUFU.RCP64H R55, R43 ;  /* 0x0000002b00377308 */ /* 0x000e240000001800 */
[C---:B------:R-:W-:Y:S02]  /*2390*/  @!P5 ISETP.GE.U32.AND P6, PT, R50.reuse, R53, PT ;  /* 0x000000353200d20c */ /* 0x040fe40003fc6070 */
[----:B------:R-:W-:Y:S02]  /*23a0*/  LOP3.LUT R53, R45, 0x7ff00000, RZ, 0xc0, !PT ;  /* 0x7ff000002d357812 */ /* 0x000fe400078ec0ff */
[----:B------:R-:W-:Y:S02]  /*23b0*/  @!P5 SEL R57, R51, 0x63400000, !P6 ;  /* 0x634000003339d807 */ /* 0x000fe40007000000 */
[----:B------:R-:W-:-:S02]  /*23c0*/  ISETP.GE.U32.AND P6, PT, R50, R53, PT ;  /* 0x000000353200720c */ /* 0x000fc40003fc6070 */
[----:B------:R-:W-:Y:S02]  /*23d0*/  @!P5 LOP3.LUT R62, R57, 0x80000000, R47, 0xf8, !PT ;  /* 0x80000000393ed812 */ /* 0x000fe400078ef82f */
[----:B------:R-:W-:Y:S02]  /*23e0*/  @!P0 LOP3.LUT R53, R43, 0x7ff00000, RZ, 0xc0, !PT ;  /* 0x7ff000002b358812 */ /* 0x000fe400078ec0ff */
[----:B------:R-:W-:Y:S01]  /*23f0*/  @!P5 LOP3.LUT R63, R62, 0x100000, RZ, 0xfc, !PT ;  /* 0x001000003e3fd812 */ /* 0x000fe200078efcff */
[----:B------:R-:W-:Y:S01]  /*2400*/  @!P5 IMAD.MOV.U32 R62, RZ, RZ, RZ ;  /* 0x000000ffff3ed224 */ /* 0x000fe200078e00ff */
[----:B0-----:R-:W-:-:S08]  /*2410*/  DFMA R48, R54, -R42, 1 ;  /* 0x3ff000003630742b */ /* 0x001fd0000000082a */
[----:B------:R-:W-:-:S08]  /*2420*/  DFMA R48, R48, R48, R48 ;  /* 0x000000303030722b */ /* 0x000fd00000000030 */
[----:B------:R-:W-:Y:S01]  /*2430*/  DFMA R54, R54, R48, R54 ;  /* 0x000000303636722b */ /* 0x000fe20000000036 */
[----:B------:R-:W-:Y:S01]  /*2440*/  SEL R49, R51, 0x63400000, !P6 ;  /* 0x6340000033317807 */ /* 0x000fe20007000000 */
[----:B------:R-:W-:-:S03]  /*2450*/  IMAD.MOV.U32 R48, RZ, RZ, R46 ;  /* 0x000000ffff307224 */ /* 0x000fc600078e002e */
[----:B------:R-:W-:-:S03]  /*2460*/  LOP3.LUT R49, R49, 0x800fffff, R47, 0xf8, !PT ;  /* 0x800fffff31317812 */ /* 0x000fc600078ef82f */
[----:B------:R-:W-:-:S03]  /*2470*/  DFMA R56, R54, -R42, 1 ;  /* 0x3ff000003638742b */ /* 0x000fc6000000082a */
[----:B------:R-:W-:-:S05]  /*2480*/  @!P5 DFMA R48, R48, 2, -R62 ;  /* 0x400000003030d82b */ /* 0x000fca000000083e */
[----:B------:R-:W-:-:S05]  /*2490*/  DFMA R56, R54, R56, R54 ;  /* 0x000000383638722b */ /* 0x000fca0000000036 */
[----:B------:R-:W-:-:S03]  /*24a0*/  @!P5 LOP3.LUT R52, R49, 0x7ff00000, RZ, 0xc0, !PT ;  /* 0x7ff000003134d812 */ /* 0x000fc600078ec0ff */
[----:B------:R-:W-:-:S08]  /*24b0*/  DMUL R54, R56, R48 ;  /* 0x0000003038367228 */ /* 0x000fd00000000000 */
[----:B------:R-:W-:-:S08]  /*24c0*/  DFMA R62, R54, -R42, R48 ;  /* 0x8000002a363e722b */ /* 0x000fd00000000030 */
[----:B------:R-:W-:Y:S01]  /*24d0*/  DFMA R62, R56, R62, R54 ;  /* 0x0000003e383e722b */ /* 0x000fe20000000036 */
[----:B------:R-:W-:-:S05]  /*24e0*/  VIADD R54, R52, 0xffffffff ;  /* 0xffffffff34367836 */ /* 0x000fca0000000000 */
[----:B------:R-:W-:Y:S01]  /*24f0*/  ISETP.GT.U32.AND P0, PT, R54, 0x7feffffe, PT ;  /* 0x7feffffe3600780c */ /* 0x000fe20003f04070 */
[----:B------:R-:W-:-:S05]  /*2500*/  VIADD R54, R53, 0xffffffff ;  /* 0xffffffff35367836 */ /* 0x000fca0000000000 */
[----:B------:R-:W-:-:S13]  /*2510*/  ISETP.GT.U32.OR P0, PT, R54, 0x7feffffe, P0 ;  /* 0x7feffffe3600780c */ /* 0x000fda0000704470 */
[----:B------:R-:W-:Y:S05]  /*2520*/  @P0 BRA `(.L_x_47) ;  /* 0x00000000006c0947 */ /* 0x000fea0003800000 */
[----:B------:R-:W-:Y:S01]  /*2530*/  LOP3.LUT R47, R45, 0x7ff00000, RZ, 0xc0, !PT ;  /* 0x7ff000002d2f7812 */ /* 0x000fe200078ec0ff */
[----:B------:R-:W-:-:S03]  /*2540*/  IMAD.MOV.U32 R52, RZ, RZ, RZ ;  /* 0x000000ffff347224 */ /* 0x000fc600078e00ff */
[CC--:B------:R-:W-:Y:S02]  /*2550*/  VIADDMNMX R46, R50.reuse, -R47.reuse, 0xb9600000, !PT ;  /* 0xb9600000322e7446 */ /* 0x0c0fe4000780092f */
[----:B------:R-:W-:Y:S02]  /*2560*/  ISETP.GE.U32.AND P0, PT, R50, R47, PT ;  /* 0x0000002f3200720c */ /* 0x000fe40003f06070 */
[----:B------:R-:W-:Y:S02]  /*2570*/  VIMNMX R46, PT, PT, R46, 0x46a00000, PT ;  /* 0x46a000002e2e7848 */ /* 0x000fe40003fe0100 */
[----:B------:R-:W-:-:S05]  /*2580*/  SEL R51, R51, 0x63400000, !P0 ;  /* 0x6340000033337807 */ /* 0x000fca0004000000 */
[----:B------:R-:W-:-:S04]  /*2590*/  IMAD.IADD R46, R46, 0x1, -R51 ;  /* 0x000000012e2e7824 */ /* 0x000fc800078e0a33 */
[----:B------:R-:W-:-:S06]  /*25a0*/  VIADD R53, R46, 0x7fe00000 ;  /* 0x7fe000002e357836 */ /* 0x000fcc0000000000 */
[----:B------:R-:W-:-:S10]  /*25b0*/  DMUL R50, R62, R52 ;  /* 0x000000343e327228 */ /* 0x000fd40000000000 */
[----:B------:R-:W-:-:S13]  /*25c0*/  FSETP.GTU.AND P0, PT, |R51|, 1.469367938527859385e-39, PT ;  /* 0x001000003300780b */ /* 0x000fda0003f0c200 */
[----:B------:R-:W-:Y:S05]  /*25d0*/  @P0 BRA `(.L_x_48) ;  /* 0x0000000000940947 */ /* 0x000fea0003800000 */
[----:B------:R-:W-:Y:S01]  /*25e0*/  DFMA R42, R62, -R42, R48 ;  /* 0x8000002a3e2a722b */ /* 0x000fe20000000030 */
[----:B------:R-:W-:-:S09]  /*25f0*/  IMAD.MOV.U32 R52, RZ, RZ, RZ ;  /* 0x000000ffff347224 */ /* 0x000fd200078e00ff */
[C---:B------:R-:W-:Y:S02]  /*2600*/  FSETP.NEU.AND P0, PT, R43.reuse, RZ, PT ;  /* 0x000000ff2b00720b */ /* 0x040fe40003f0d000 */
[----:B------:R-:W-:-:S04]  /*2610*/  LOP3.LUT R45, R43, 0x80000000, R45, 0x48, !PT ;  /* 0x800000002b2d7812 */ /* 0x000fc800078e482d */
[----:B------:R-:W-:-:S07]  /*2620*/  LOP3.LUT R53, R45, R53, RZ, 0xfc, !PT ;  /* 0x000000352d357212 */ /* 0x000fce00078efcff */
[----:B------:R-:W-:Y:S05]  /*2630*/  @!P0 BRA `(.L_x_48) ;  /* 0x00000000007c8947 */ /* 0x000fea0003800000 */
[----:B------:R-:W-:Y:S01]  /*2640*/  IADD3 R43, PT, PT, -R46, RZ, RZ ;  /* 0x000000ff2e2b7210 */ /* 0x000fe20007ffe1ff */
[----:B------:R-:W-:Y:S01]  /*2650*/  IMAD.MOV.U32 R42, RZ, RZ, RZ ;  /* 0x000000ffff2a7224 */ /* 0x000fe200078e00ff */
[----:B------:R-:W-:-:S05]  /*2660*/  DMUL.RP R52, R62, R52 ;  /* 0x000000343e347228 */ /* 0x000fca0000008000 */
[----:B------:R-:W-:-:S05]  /*2670*/  DFMA R42, R50, -R42, R62 ;  /* 0x8000002a322a722b */ /* 0x000fca000000003e */
[----:B------:R-:W-:Y:S02]  /*2680*/  LOP3.LUT R45, R53, R45, RZ, 0x3c, !PT ;  /* 0x0000002d352d7212 */ /* 0x000fe400078e3cff */
[----:B------:R-:W-:-:S04]  /*2690*/  IADD3 R42, PT, PT, -R46, -0x43300000, RZ ;  /* 0xbcd000002e2a7810 */ /* 0x000fc80007ffe1ff */
[----:B------:R-:W-:-:S04]  /*26a0*/  FSETP.NEU.AND P0, PT, |R43|, R42, PT ;  /* 0x0000002a2b00720b */ /* 0x000fc80003f0d200 */
[----:B------:R-:W-:Y:S02]  /*26b0*/  FSEL R50, R52, R50, !P0 ;  /* 0x0000003234327208 */ /* 0x000fe40004000000 */
[----:B------:R-:W-:Y:S01]  /*26c0*/  FSEL R51, R45, R51, !P0 ;  /* 0x000000332d337208 */ /* 0x000fe20004000000 */
[----:B------:R-:W-:Y:S06]  /*26d0*/  BRA `(.L_x_48) ;  /* 0x0000000000547947 */ /* 0x000fec0003800000 */
.L_x_47:
[----:B------:R-:W-:-:S14]  /*26e0*/  DSETP.NAN.AND P0, PT, R46, R46, PT ;  /* 0x0000002e2e00722a */ /* 0x000fdc0003f08000 */
[----:B------:R-:W-:Y:S05]  /*26f0*/  @P0 BRA `(.L_x_49) ;  /* 0x0000000000440947 */ /* 0x000fea0003800000 */
[----:B------:R-:W-:-:S14]  /*2700*/  DSETP.NAN.AND P0, PT, R44, R44, PT ;  /* 0x0000002c2c00722a */ /* 0x000fdc0003f08000 */
[----:B------:R-:W-:Y:S05]  /*2710*/  @P0 BRA `(.L_x_50) ;  /* 0x0000000000300947 */ /* 0x000fea0003800000 */
[----:B------:R-:W-:Y:S01]  /*2720*/  ISETP.NE.AND P0, PT, R52, R53, PT ;  /* 0x000000353400720c */ /* 0x000fe20003f05270 */
[----:B------:R-:W-:Y:S02]  /*2730*/  IMAD.MOV.U32 R50, RZ, RZ, 0x0 ;  /* 0x00000000ff327424 */ /* 0x000fe400078e00ff */
[----:B------:R-:W-:-:S10]  /*2740*/  IMAD.MOV.U32 R51, RZ, RZ, -0x80000 ;  /* 0xfff80000ff337424 */ /* 0x000fd400078e00ff */
[----:B------:R-:W-:Y:S05]  /*2750*/  @!P0 BRA `(.L_x_48) ;  /* 0x0000000000348947 */ /* 0x000fea0003800000 */
[----:B------:R-:W-:Y:S02]  /*2760*/  ISETP.NE.AND P0, PT, R52, 0x7ff00000, PT ;  /* 0x7ff000003400780c */ /* 0x000fe40003f05270 */
[----:B------:R-:W-:Y:S02]  /*2770*/  LOP3.LUT R51, R47, 0x80000000, R45, 0x48, !PT ;  /* 0x800000002f337812 */ /* 0x000fe400078e482d */
[----:B------:R-:W-:-:S13]  /*2780*/  ISETP.EQ.OR P0, PT, R53, RZ, !P0 ;  /* 0x000000ff3500720c */ /* 0x000fda0004702670 */
[----:B------:R-:W-:Y:S01]  /*2790*/  @P0 LOP3.LUT R42, R51, 0x7ff00000, RZ, 0xfc, !PT ;  /* 0x7ff00000332a0812 */ /* 0x000fe200078efcff */
[----:B------:R-:W-:Y:S02]  /*27a0*/  @!P0 IMAD.MOV.U32 R50, RZ, RZ, RZ ;  /* 0x000000ffff328224 */ /* 0x000fe400078e00ff */
[----:B------:R-:W-:Y:S02]  /*27b0*/  @P0 IMAD.MOV.U32 R50, RZ, RZ, RZ ;  /* 0x000000ffff320224 */ /* 0x000fe400078e00ff */
[----:B------:R-:W-:Y:S01]  /*27c0*/  @P0 IMAD.MOV.U32 R51, RZ, RZ, R42 ;  /* 0x000000ffff330224 */ /* 0x000fe200078e002a */
[----:B------:R-:W-:Y:S06]  /*27d0*/  BRA `(.L_x_48) ;  /* 0x0000000000147947 */ /* 0x000fec0003800000 */
.L_x_50:
[----:B------:R-:W-:Y:S01]  /*27e0*/  LOP3.LUT R51, R45, 0x80000, RZ, 0xfc, !PT ;  /* 0x000800002d337812 */ /* 0x000fe200078efcff */
[----:B------:R-:W-:Y:S01]  /*27f0*/  IMAD.MOV.U32 R50, RZ, RZ, R44 ;  /* 0x000000ffff327224 */ /* 0x000fe200078e002c */
[----:B------:R-:W-:Y:S06]  /*2800*/  BRA `(.L_x_48) ;  /* 0x0000000000087947 */ /* 0x000fec0003800000 */
.L_x_49:
[----:B------:R-:W-:Y:S01]  /*2810*/  LOP3.LUT R51, R47, 0x80000, RZ, 0xfc, !PT ;  /* 0x000800002f337812 */ /* 0x000fe200078efcff */
[----:B------:R-:W-:-:S07]  /*2820*/  IMAD.MOV.U32 R50, RZ, RZ, R46 ;  /* 0x000000ffff327224 */ /* 0x000fce00078e002e */
.L_x_48:
[----:B------:R-:W-:Y:S05]  /*2830*/  BSYNC.RECONVERGENT B1 ;  /* 0x0000000000017941 */ /* 0x000fea0003800200 */
.L_x_46:
[----:B------:R-:W-:Y:S01]  /*2840*/  IMAD.MOV.U32 R42, RZ, RZ, R0 ;  /* 0x000000ffff2a7224 */ /* 0x000fe200078e0000 */
[----:B------:R-:W-:-:S04]  /*2850*/  MOV R43, 0x0 ;  /* 0x00000000002b7802 */ /* 0x000fc80000000f00 */
[----:B------:R-:W-:Y:S05]  /*2860*/  RET.REL.NODEC R42 `(_Z19Acceleration_periodPdS_S_S_S_S_S_S_S_S_S_S_S_S_S_S_S_) ;  /* 0xffffffd42ae47950 */ /* 0x000fea0003c3ffff */
        .weak           $__internal_1_$__cuda_sm20_dsqrt_rn_f64_mediumpath_v1
        .type           $__internal_1_$__cuda_sm20_dsqrt_rn_f64_mediumpath_v1,@function
        .size           $__internal_1_$__cuda_sm20_dsqrt_rn_f64_mediumpath_v1,($_Z19Acceleration_periodPdS_S_S_S_S_S_S_S_S_S_S_S_S_S_S_S_$__internal_accurate_pow - $__internal_1_$__cuda_sm20_dsqrt_rn_f64_mediumpath_v1)
$__internal_1_$__cuda_sm20_dsqrt_rn_f64_mediumpath_v1:
[----:B------:R-:W-:Y:S01]  /*2870*/  ISETP.GE.U32.AND P0, PT, R6, -0x3400000, PT ;  /* 0xfcc000000600780c */ /* 0x000fe20003f06070 */
[----:B------:R-:W-:Y:S01]  /*2880*/  BSSY.RECONVERGENT B1, `(.L_x_51) ;  /* 0x0000028000017945 */ /* 0x000fe20003800200 */
[----:B------:R-:W-:Y:S02]  /*2890*/  IMAD.MOV.U32 R42, RZ, RZ, R44 ;  /* 0x000000ffff2a7224 */ /* 0x000fe400078e002c */
[----:B------:R-:W-:Y:S02]  /*28a0*/  IMAD.MOV.U32 R6, RZ, RZ, R48 ;  /* 0x000000ffff067224 */ /* 0x000fe400078e0030 */
[----:B------:R-:W-:Y:S02]  /*28b0*/  IMAD.MOV.U32 R7, RZ, RZ, R49 ;  /* 0x000000ffff077224 */ /* 0x000fe400078e0031 */
[----:B------:R-:W-:Y:S02]  /*28c0*/  IMAD.MOV.U32 R8, RZ, RZ, R4 ;  /* 0x000000ffff087224 */ /* 0x000fe400078e0004 */
[----:B------:R-:W-:-:S03]  /*28d0*/  IMAD.MOV.U32 R9, RZ, RZ, R5 ;  /* 0x000000ffff097224 */ /* 0x000fc600078e0005 */
[----:B------:R-:W-:Y:S05]  /*28e0*/  @!P0 BRA `(.L_x_52) ;  /* 0x0000000000208947 */ /* 0x000fea0003800000 */
[----:B------:R-:W-:-:S10]  /*28f0*/  DFMA.RM R6, R6, R42, R46 ;  /* 0x0000002a0606722b */ /* 0x000fd4000000402e */
[----:B------:R-:W-:-:S05]  /*2900*/  IADD3 R42, P0, PT, R6, 0x1, RZ ;  /* 0x00000001062a7810 */ /* 0x000fca0007f1e0ff */
[----:B------:R-:W-:-:S06]  /*2910*/  IMAD.X R43, RZ, RZ, R7, P0 ;  /* 0x000000ffff2b7224 */ /* 0x000fcc00000e0607 */
[----:B------:R-:W-:-:S08]  /*2920*/  DFMA.RP R8, -R6, R42, R8 ;  /* 0x0000002a0608722b */ /* 0x000fd00000008108 */
[----:B------:R-:W-:-:S06]  /*2930*/  DSETP.GT.AND P0, PT, R8, RZ, PT ;  /* 0x000000ff0800722a */ /* 0x000fcc0003f04000 */
[----:B------:R-:W-:Y:S02]  /*2940*/  FSEL R6, R42, R6, P0 ;  /* 0x000000062a067208 */ /* 0x000fe40000000000 */
[----:B------:R-:W-:Y:S01]  /*2950*/  FSEL R7, R43, R7, P0 ;  /* 0x000000072b077208 */ /* 0x000fe20000000000 */
[----:B------:R-:W-:Y:S06]  /*2960*/  BRA `(.L_x_53) ;  /* 0x0000000000647947 */ /* 0x000fec0003800000 */
.L_x_52:
[----:B------:R-:W-:-:S14]  /*2970*/  DSETP.NE.AND P0, PT, R8, RZ, PT ;  /* 0x000000ff0800722a */ /* 0x000fdc0003f05000 */
[----:B------:R-:W-:Y:S05]  /*2980*/  @!P0 BRA `(.L_x_54) ;  /* 0x0000000000588947 */ /* 0x000fea0003800000 */
[----:B------:R-:W-:-:S13]  /*2990*/  ISETP.GE.AND P0, PT, R9, RZ, PT ;  /* 0x000000ff0900720c */ /* 0x000fda0003f06270 */
[----:B------:R-:W-:Y:S02]  /*29a0*/  @!P0 IMAD.MOV.U32 R6, RZ, RZ, 0x0 ;  /* 0x00000000ff068424 */ /* 0x000fe400078e00ff */
[----:B------:R-:W-:Y:S01]  /*29b0*/  @!P0 IMAD.MOV.U32 R7, RZ, RZ, -0x80000 ;  /* 0xfff80000ff078424 */ /* 0x000fe200078e00ff */
[----:B------:R-:W-:Y:S06]  /*29c0*/  @!P0 BRA `(.L_x_53) ;  /* 0x00000000004c8947 */ /* 0x000fec0003800000 */
[----:B------:R-:W-:-:S13]  /*29d0*/  ISETP.GT.AND P0, PT, R9, 0x7fefffff, PT ;  /* 0x7fefffff0900780c */ /* 0x000fda0003f04270 */
[----:B------:R-:W-:Y:S05]  /*29e0*/  @P0 BRA `(.L_x_54) ;  /* 0x0000000000400947 */ /* 0x000fea0003800000 */
[----:B------:R-:W-:Y:S01]  /*29f0*/  DMUL R6, R8, 8.11296384146066816958e+31 ;  /* 0x4690000008067828 */ /* 0x000fe20000000000 */
[----:B------:R-:W-:Y:S01]  /*2a00*/  MOV R44, 0x0 ;  /* 0x00000000002c7802 */ /* 0x000fe20000000f00 */
[----:B------:R-:W-:Y:S02]  /*2a10*/  IMAD.MOV.U32 R8, RZ, RZ, RZ ;  /* 0x000000ffff087224 */ /* 0x000fe400078e00ff */
[----:B------:R-:W-:Y:S02]  /*2a20*/  IMAD.MOV.U32 R45, RZ, RZ, 0x3fd80000 ;  /* 0x3fd80000ff2d7424 */ /* 0x000fe400078e00ff */
[----:B------:R-:W0:Y:S02]  /*2a30*/  MUFU.RSQ64H R9, R7 ;  /* 0x0000000700097308 */ /* 0x000e240000001c00 */
[----:B0-----:R-:W-:-:S08]  /*2a40*/  DMUL R42, R8, R8 ;  /* 0x00000008082a7228 */ /* 0x001fd00000000000 */
[----:B------:R-:W-:-:S08]  /*2a50*/  DFMA R42, R6, -R42, 1 ;  /* 0x3ff00000062a742b */ /* 0x000fd0000000082a */
[----:B------:R-:W-:Y:S02]  /*2a60*/  DFMA R44, R42, R44, 0.5 ;  /* 0x3fe000002a2c742b */ /* 0x000fe4000000002c */
[----:B------:R-:W-:-:S08]  /*2a70*/  DMUL R42, R8, R42 ;  /* 0x0000002a082a7228 */ /* 0x000fd00000000000 */
[----:B------:R-:W-:-:S08]  /*2a80*/  DFMA R42, R44, R42, R8 ;  /* 0x0000002a2c2a722b */ /* 0x000fd00000000008 */
[----:B------:R-:W-:Y:S02]  /*2a90*/  DMUL R8, R6, R42 ;  /* 0x0000002a06087228 */ /* 0x000fe40000000000 */
[----:B------:R-:W-:-:S06]  /*2aa0*/  VIADD R43, R43, 0xfff00000 ;  /* 0xfff000002b2b7836 */ /* 0x000fcc0000000000 */
[----:B------:R-:W-:-:S08]  /*2ab0*/  DFMA R44, R8, -R8, R6 ;  /* 0x80000008082c722b */ /* 0x000fd00000000006 */
[----:B------:R-:W-:-:S10]  /*2ac0*/  DFMA R6, R42, R44, R8 ;  /* 0x0000002c2a06722b */ /* 0x000fd40000000008 */
[----:B------:R-:W-:Y:S01]  /*2ad0*/  VIADD R7, R7, 0xfcb00000 ;  /* 0xfcb0000007077836 */ /* 0x000fe20000000000 */
[----:B------:R-:W-:Y:S06]  /*2ae0*/  BRA `(.L_x_53) ;  /* 0x0000000000047947 */ /* 0x000fec0003800000 */
.L_x_54:
[----:B------:R-:W-:-:S11]  /*2af0*/  DADD R6, R8, R8 ;  /* 0x0000000008067229 */ /* 0x000fd60000000008 */
.L_x_53:
[----:B------:R-:W-:Y:S05]  /*2b00*/  BSYNC.RECONVERGENT B1 ;  /* 0x0000000000017941 */ /* 0x000fea0003800200 */
.L_x_51:
[----:B------:R-:W-:Y:S02]  /*2b10*/  IMAD.MOV.U32 R8, RZ, RZ, R6 ;  /* 0x000000ffff087224 */ /* 0x000fe400078e0006 */
[----:B------:R-:W-:Y:S02]  /*2b20*/  IMAD.MOV.U32 R9, RZ, RZ, R7 ;  /* 0x000000ffff097224 */ /* 0x000fe400078e0007 */
[----:B------:R-:W-:Y:S02]  /*2b30*/  IMAD.MOV.U32 R6, RZ, RZ, R0 ;  /* 0x000000ffff067224 */ /* 0x000fe400078e0000 */
[----:B------:R-:W-:-:S04]  /*2b40*/  IMAD.MOV.U32 R7, RZ, RZ, 0x0 ;  /* 0x00000000ff077424 */ /* 0x000fc800078e00ff */
[----:B------:R-:W-:Y:S05]  /*2b50*/  RET.REL.NODEC R6 `(_Z19Acceleration_periodPdS_S_S_S_S_S_S_S_S_S_S_S_S_S_S_S_) ;  /* 0xffffffd406287950 */ /* 0x000fea0003c3ffff */
        .type           $_Z19Acceleration_periodPdS_S_S_S_S_S_S_S_S_S_S_S_S_S_S_S_$__internal_accurate_pow,@function
        .size           $_Z19Acceleration_periodPdS_S_S_S_S_S_S_S_S_S_S_S_S_S_S_S_$__internal_accurate_pow,(.L_x_93 - $_Z19Acceleration_periodPdS_S_S_S_S_S_S_S_S_S_S_S_S_S_S_S_$__internal_accurate_pow)
$_Z19Acceleration_periodPdS_S_S_S_S_S_S_S_S_S_S_S_S_S_S_S_$__internal_accurate_pow:
[----:B------:R-:W-:Y:S01]  /*2b60*/  ISETP.GT.U32.AND P5, PT, R47, 0xfffff, PT ;  /* 0x000fffff2f00780c */ /* 0x000fe20003fa4070 */
[----:B------:R-:W-:Y:S01]  /*2b70*/  IMAD.MOV.U32 R46, RZ, RZ, R48 ;  /* 0x000000ffff2e7224 */ /* 0x000fe200078e0030 */
[----:B------:R-:W-:Y:S01]  /*2b80*/  MOV R42, R47 ;  /* 0x0000002f002a7202 */ /* 0x000fe20000000f00 */
[----:B------:R-:W-:Y:S01]  /*2b90*/  IMAD.MOV.U32 R44, RZ, RZ, RZ ;  /* 0x000000ffff2c7224 */ /* 0x000fe200078e00ff */
[----:B------:R-:W-:Y:S01]  /*2ba0*/  UMOV UR18, 0x7d2cafe2 ;  /* 0x7d2cafe200127882 */ /* 0x000fe20000000000 */
[----:B------:R-:W-:Y:S01]  /*2bb0*/  UMOV UR19, 0x3eb0f5ff ;  /* 0x3eb0f5ff00137882 */ /* 0x000fe20000000000 */
[----:B------:R-:W-:Y:S01]  /*2bc0*/  SHF.R.U32.HI R62, RZ, 0x14, R47 ;  /* 0x00000014ff3e7819 */ /* 0x000fe2000001162f */
[----:B------:R-:W-:Y:S01]  /*2bd0*/  UMOV UR20, 0x3b39803f ;  /* 0x3b39803f00147882 */ /* 0x000fe20000000000 */
[----:B------:R-:W-:-:S05]  /*2be0*/  UMOV UR21, 0x3c7abc9e ;  /* 0x3c7abc9e00157882 */ /* 0x000fca0000000000 */
[----:B------:R-:W-:-:S10]  /*2bf0*/  @!P5 DMUL R52, R46, 1.80143985094819840000e+16 ;  /* 0x435000002e34d828 */ /* 0x000fd40000000000 */
[----:B------:R-:W-:Y:S01]  /*2c00*/  @!P5 IMAD.MOV.U32 R42, RZ, RZ, R53 ;  /* 0x000000ffff2ad224 */ /* 0x000fe200078e0035 */
[----:B------:R-:W-:Y:S01]  /*2c10*/  @!P5 LEA.HI R62, R53, 0xffffffca, RZ, 0xc ;  /* 0xffffffca353ed811 */ /* 0x000fe200078f60ff */
[----:B------:R-:W-:-:S03]  /*2c20*/  @!P5 IMAD.MOV.U32 R48, RZ, RZ, R52 ;  /* 0x000000ffff30d224 */ /* 0x000fc600078e0034 */
[----:B------:R-:W-:-:S04]  /*2c30*/  LOP3.LUT R42, R42, 0x800fffff, RZ, 0xc0, !PT ;  /* 0x800fffff2a2a7812 */ /* 0x000fc800078ec0ff */
[----:B------:R-:W-:-:S04]  /*2c40*/  LOP3.LUT R49, R42, 0x3ff00000, RZ, 0xfc, !PT ;  /* 0x3ff000002a317812 */ /* 0x000fc800078efcff */
[----:B------:R-:W-:-:S13]  /*2c50*/  ISETP.GE.U32.AND P6, PT, R49, 0x3ff6a09f, PT ;  /* 0x3ff6a09f3100780c */ /* 0x000fda0003fc6070 */
[----:B------:R-:W-:-:S04]  /*2c60*/  @P6 VIADD R43, R49, 0xfff00000 ;  /* 0xfff00000312b6836 */ /* 0x000fc80000000000 */
[----:B------:R-:W-:-:S06]  /*2c70*/  @P6 IMAD.MOV.U32 R49, RZ, RZ, R43 ;  /* 0x000000ffff316224 */ /* 0x000fcc00078e002b */
[C---:B------:R-:W-:Y:S02]  /*2c80*/  DADD R50, R48.reuse, 1 ;  /* 0x3ff0000030327429 */ /* 0x040fe40000000000 */
[----:B------:R-:W-:-:S04]  /*2c90*/  DADD R48, R48, -1 ;  /* 0xbff0000030307429 */ /* 0x000fc80000000000 */
[----:B------:R-:W0:Y:S02]  /*2ca0*/  MUFU.RCP64H R45, R51 ;  /* 0x00000033002d7308 */ /* 0x000e240000001800 */
[----:B0-----:R-:W-:Y:S01]  /*2cb0*/  DFMA R42, -R50, R44, 1 ;  /* 0x3ff00000322a742b */ /* 0x001fe2000000012c */
[----:B------:R-:W-:Y:S02]  /*2cc0*/  IMAD.MOV.U32 R50, RZ, RZ, 0x41ad3b5a ;  /* 0x41ad3b5aff327424 */ /* 0x000fe400078e00ff */
[----:B------:R-:W-:-:S05]  /*2cd0*/  IMAD.MOV.U32 R51, RZ, RZ, 0x3ed0f5d2 ;  /* 0x3ed0f5d2ff337424 */ /* 0x000fca00078e00ff */
[----:B------:R-:W-:-:S08]  /*2ce0*/  DFMA R42, R42, R42, R42 ;  /* 0x0000002a2a2a722b */ /* 0x000fd0000000002a */
[----:B------:R-:W-:-:S08]  /*2cf0*/  DFMA R44, R44, R42, R44 ;  /* 0x0000002a2c2c722b */ /* 0x000fd0000000002c */
[----:B------:R-:W-:-:S08]  /*2d00*/  DMUL R42, R48, R44 ;  /* 0x0000002c302a7228 */ /* 0x000fd00000000000 */
[----:B------:R-:W-:-:S08]  /*2d10*/  DFMA R42, R48, R44, R42 ;  /* 0x0000002c302a722b */ /* 0x000fd0000000002a */
[----:B------:R-:W-:-:S08]  /*2d20*/  DADD R54, R48, -R42 ;  /* 0x0000000030367229 */ /* 0x000fd0000000082a */
[----:B------:R-:W-:-:S08]  /*2d30*/  DADD R54, R54, R54 ;  /* 0x0000000036367229 */ /* 0x000fd00000000036 */
[-C--:B------:R-:W-:Y:S02]  /*2d40*/  DFMA R54, R48, -R42.reuse, R54 ;  /* 0x8000002a3036722b */ /* 0x080fe40000000036 */
[----:B------:R-:W-:-:S06]  /*2d50*/  DMUL R48, R42, R42 ;  /* 0x0000002a2a307228 */ /* 0x000fcc0000000000 */
[----:B------:R-:W-:Y:S02]  /*2d60*/  DMUL R44, R44, R54 ;  /* 0x000000362c2c7228 */ /* 0x000fe40000000000 */
[----:B------:R-:W-:Y:S01]  /*2d70*/  DFMA R50, R48, UR18, R50 ;  /* 0x0000001230327c2b */ /* 0x000fe20008000032 */
[----:B------:R-:W-:Y:S01]  /*2d80*/  UMOV UR18, 0x75488a3f ;  /* 0x75488a3f00127882 */ /* 0x000fe20000000000 */
[----:B------:R-:W-:-:S06]  /*2d90*/  UMOV UR19, 0x3ef3b20a ;  /* 0x3ef3b20a00137882 */ /* 0x000fcc0000000000 */
[----:B------:R-:W-:Y:S01]  /*2da0*/  DFMA R50, R48, R50, UR18 ;  /* 0x0000001230327e2b */ /* 0x000fe20008000032 */
        /* <DEDUP_REMOVED lines=14> */
[----:B------:R-:W-:-:S08]  /*2e90*/  DFMA R46, R48, R50, UR18 ;  /* 0x00000012302e7e2b */ /* 0x000fd00008000032 */
[----:B------:R-:W-:Y:S01]  /*2ea0*/  DADD R52, -R46, UR18 ;  /* 0x000000122e347e29 */ /* 0x000fe20008000100 */
[----:B------:R-:W-:Y:S01]  /*2eb0*/  UMOV UR18, 0xb9e7b0 ;  /* 0x00b9e7b000127882 */ /* 0x000fe20000000000 */
[----:B------:R-:W-:-:S06]  /*2ec0*/  UMOV UR19, 0x3c46a4cb ;  /* 0x3c46a4cb00137882 */ /* 0x000fcc0000000000 */
[----:B------:R-:W-:Y:S02]  /*2ed0*/  DFMA R48, R48, R50, R52 ;  /* 0x000000323030722b */ /* 0x000fe40000000034 */
[----:B------:R-:W-:Y:S01]  /*2ee0*/  DMUL R50, R42, R42 ;  /* 0x0000002a2a327228 */ /* 0x000fe20000000000 */
[----:B------:R-:W-:Y:S01]  /*2ef0*/  VIADD R53, R45, 0x100000 ;  /* 0x001000002d357836 */ /* 0x000fe20000000000 */
[----:B------:R-:W-:-:S04]  /*2f00*/  MOV R52, R44 ;  /* 0x0000002c00347202 */ /* 0x000fc80000000f00 */
[----:B------:R-:W-:Y:S01]  /*2f10*/  DADD R48, R48, -UR18 ;  /* 0x8000001230307e29 */ /* 0x000fe20008000000 */
[----:B------:R-:W-:Y:S01]  /*2f20*/  UMOV UR18, 0x80000000 ;  /* 0x8000000000127882 */ /* 0x000fe20000000000 */
[----:B------:R-:W-:Y:S01]  /*2f30*/  DFMA R54, R42, R42, -R50 ;  /* 0x0000002a2a36722b */ /* 0x000fe20000000832 */
[----:B------:R-:W-:-:S07]  /*2f40*/  UMOV UR19, 0x43300000 ;  /* 0x4330000000137882 */ /* 0x000fce0000000000 */
[C---:B------:R-:W-:Y:S02]  /*2f50*/  DFMA R52, R42.reuse, R52, R54 ;  /* 0x000000342a34722b */ /* 0x040fe40000000036 */
[----:B------:R-:W-:-:S08]  /*2f60*/  DMUL R54, R42, R50 ;  /* 0x000000322a367228 */ /* 0x000fd00000000000 */
[----:B------:R-:W-:-:S08]  /*2f70*/  DFMA R56, R42, R50, -R54 ;  /* 0x000000322a38722b */ /* 0x000fd00000000836 */
[----:B------:R-:W-:Y:S02]  /*2f80*/  DFMA R56, R44, R50, R56 ;  /* 0x000000322c38722b */ /* 0x000fe40000000038 */
[----:B------:R-:W-:-:S06]  /*2f90*/  DADD R50, R46, R48 ;  /* 0x000000002e327229 */ /* 0x000fcc0000000030 */
[----:B------:R-:W-:Y:S02]  /*2fa0*/  DFMA R52, R42, R52, R56 ;  /* 0x000000342a34722b */ /* 0x000fe40000000038 */
[----:B------:R-:W-:-:S08]  /*2fb0*/  DADD R56, R46, -R50 ;  /* 0x000000002e387229 */ /* 0x000fd00000000832 */
[----:B------:R-:W-:Y:S02]  /*2fc0*/  DADD R56, R48, R56 ;  /* 0x0000000030387229 */ /* 0x000fe40000000038 */
[----:B------:R-:W-:-:S08]  /*2fd0*/  DMUL R48, R50, R54 ;  /* 0x0000003632307228 */ /* 0x000fd00000000000 */
[----:B------:R-:W-:-:S08]  /*2fe0*/  DFMA R46, R50, R54, -R48 ;  /* 0x00000036322e722b */ /* 0x000fd00000000830 */
[----:B------:R-:W-:-:S08]  /*2ff0*/  DFMA R46, R50, R52, R46 ;  /* 0x00000034322e722b */ /* 0x000fd0000000002e */
[----:B------:R-:W-:-:S08]  /*3000*/  DFMA R56, R56, R54, R46 ;  /* 0x000000363838722b */ /* 0x000fd0000000002e */
[----:B------:R-:W-:-:S08]  /*3010*/  DADD R50, R48, R56 ;  /* 0x0000000030327229 */ /* 0x000fd00000000038 */
[--C-:B------:R-:W-:Y:S02]  /*3020*/  DADD R46, R42, R50.reuse ;  /* 0x000000002a2e7229 */ /* 0x100fe40000000032 */
[----:B------:R-:W-:-:S06]  /*3030*/  DADD R48, R48, -R50 ;  /* 0x0000000030307229 */ /* 0x000fcc0000000832 */
[----:B------:R-:W-:Y:S02]  /*3040*/  DADD R42, R42, -R46 ;  /* 0x000000002a2a7229 */ /* 0x000fe4000000082e */
[----:B------:R-:W-:-:S06]  /*3050*/  DADD R48, R56, R48 ;  /* 0x0000000038307229 */ /* 0x000fcc0000000030 */
[----:B------:R-:W-:-:S08]  /*3060*/  DADD R42, R50, R42 ;  /* 0x00000000322a7229 */ /* 0x000fd0000000002a */
[----:B------:R-:W-:Y:S01]  /*3070*/  DADD R42, R48, R42 ;  /* 0x00000000302a7229 */ /* 0x000fe2000000002a */
[C---:B------:R-:W-:Y:S02]  /*3080*/  VIADD R48, R62.reuse, 0xfffffc01 ;  /* 0xfffffc013e307836 */ /* 0x040fe40000000000 */
[----:B------:R-:W-:-:S05]  /*3090*/  @P6 VIADD R48, R62, 0xfffffc02 ;  /* 0xfffffc023e306836 */ /* 0x000fca0000000000 */
[----:B------:R-:W-:Y:S01]  /*30a0*/  DADD R50, R44, R42 ;  /* 0x000000002c327229 */ /* 0x000fe2000000002a */
[----:B------:R-:W-:Y:S01]  /*30b0*/  LOP3.LUT R44, R48, 0x80000000, RZ, 0x3c, !PT ;  /* 0x80000000302c7812 */ /* 0x000fe200078e3cff */
[----:B------:R-:W-:-:S06]  /*30c0*/  IMAD.MOV.U32 R45, RZ, RZ, 0x43300000 ;  /* 0x43300000ff2d7424 */ /* 0x000fcc00078e00ff */
[----:B------:R-:W-:Y:S02]  /*30d0*/  DADD R48, R46, R50 ;  /* 0x000000002e307229 */ /* 0x000fe40000000032 */
[----:B------:R-:W-:Y:S01]  /*30e0*/  DADD R44, R44, -UR18 ;  /* 0x800000122c2c7e29 */ /* 0x000fe20008000000 */
[----:B------:R-:W-:Y:S01]  /*30f0*/  UMOV UR18, 0xfefa39ef ;  /* 0xfefa39ef00127882 */ /* 0x000fe20000000000 */
[----:B------:R-:W-:-:S04]  /*3100*/  UMOV UR19, 0x3fe62e42 ;  /* 0x3fe62e4200137882 */ /* 0x000fc80000000000 */
[--C-:B------:R-:W-:Y:S02]  /*3110*/  DADD R46, R46, -R48.reuse ;  /* 0x000000002e2e7229 */ /* 0x100fe40000000830 */
[----:B------:R-:W-:-:S06]  /*3120*/  DFMA R42, R44, UR18, R48 ;  /* 0x000000122c2a7c2b */ /* 0x000fcc0008000030 */
[----:B------:R-:W-:Y:S02]  /*3130*/  DADD R46, R50, R46 ;  /* 0x00000000322e7229 */ /* 0x000fe4000000002e */
[----:B------:R-:W-:Y:S01]  /*3140*/  DFMA R52, R44, -UR18, R42 ;  /* 0x800000122c347c2b */ /* 0x000fe2000800002a */
[----:B------:R-:W-:Y:S01]  /*3150*/  LOP3.LUT R51, R5, 0xff0fffff, RZ, 0xc0, !PT ;  /* 0xff0fffff05337812 */ /* 0x000fe200078ec0ff */
[----:B------:R-:W-:-:S06]  /*3160*/  IMAD.MOV.U32 R50, RZ, RZ, R4 ;  /* 0x000000ffff327224 */ /* 0x000fcc00078e0004 */
[----:B------:R-:W-:-:S08]  /*3170*/  DADD R52, -R48, R52 ;  /* 0x0000000030347229 */ /* 0x000fd00000000134 */
[----:B------:R-:W-:-:S08]  /*3180*/  DADD R46, R46, -R52 ;  /* 0x000000002e2e7229 */ /* 0x000fd00000000834 */
[----:B------:R-:W-:Y:S01]  /*3190*/  DFMA R44, R44, UR20, R46 ;  /* 0x000000142c2c7c2b */ /* 0x000fe2000800002e */
[----:B------:R-:W-:-:S05]  /*31a0*/  IMAD.SHL.U32 R46, R5, 0x2, RZ ;  /* 0x00000002052e7824 */ /* 0x000fca00078e00ff */
[----:B------:R-:W-:Y:S02]  /*31b0*/  ISETP.GT.U32.AND P5, PT, R46, -0x2000001, PT ;  /* 0xfdffffff2e00780c */ /* 0x000fe40003fa4070 */
[----:B------:R-:W-:Y:S02]  /*31c0*/  DADD R46, R42, R44 ;  /* 0x000000002a2e7229 */ /* 0x000fe4000000002c */
[----:B------:R-:W-:-:S06]  /*31d0*/  SEL R51, R51, R5, P5 ;  /* 0x0000000533337207 */ /* 0x000fcc0002800000 */
[----:B------:R-:W-:Y:S02]  /*31e0*/  DADD R48, R42, -R46 ;  /* 0x000000002a307229 */ /* 0x000fe4000000082e */
[----:B------:R-:W-:-:S06]  /*31f0*/  DMUL R42, R46, R50 ;  /* 0x000000322e2a7228 */ /* 0x000fcc0000000000 */
[----:B------:R-:W-:Y:S02]  /*3200*/  DADD R48, R44, R48 ;  /* 0x000000002c307229 */ /* 0x000fe40000000030 */
[----:B------:R-:W-:-:S08]  /*3210*/  DFMA R46, R46, R50, -R42 ;  /* 0x000000322e2e722b */ /* 0x000fd0000000082a */
[----:B------:R-:W-:Y:S01]  /*3220*/  DFMA R48, R48, R50, R46 ;  /* 0x000000323030722b */ /* 0x000fe2000000002e */
[----:B------:R-:W-:Y:S02]  /*3230*/  IMAD.MOV.U32 R46, RZ, RZ, 0x652b82fe ;  /* 0x652b82feff2e7424 */ /* 0x000fe400078e00ff */
[----:B------:R-:W-:-:S05]  /*3240*/  IMAD.MOV.U32 R47, RZ, RZ, 0x3ff71547 ;  /* 0x3ff71547ff2f7424 */ /* 0x000fca00078e00ff */
[----:B------:R-:W-:-:S08]  /*3250*/  DADD R44, R42, R48 ;  /* 0x000000002a2c7229 */ /* 0x000fd00000000030 */
[----:B------:R-:W-:Y:S02]  /*3260*/  DFMA R46, R44, R46, 6.75539944105574400000e+15 ;  /* 0x433800002c2e742b */ /* 0x000fe4000000002e */
[----:B------:R-:W-:Y:S01]  /*3270*/  FSETP.GEU.AND P5, PT, |R45|, 4.1917929649353027344, PT ;  /* 0x4086232b2d00780b */ /* 0x000fe20003fae200 */
[----:B------:R-:W-:-:S05]  /*3280*/  DADD R42, R42, -R44 ;  /* 0x000000002a2a7229 */ /* 0x000fca000000082c */
[----:B------:R-:W-:-:S03]  /*3290*/  DADD R50, R46, -6.75539944105574400000e+15 ;  /* 0xc33800002e327429 */ /* 0x000fc60000000000 */
[----:B------:R-:W-:-:S05]  /*32a0*/  DADD R48, R48, R42 ;  /* 0x0000000030307229 */ /* 0x000fca000000002a */
[----:B------:R-:W-:Y:S01]  /*32b0*/  DFMA R52, R50, -UR18, R44 ;  /* 0x8000001232347c2b */ /* 0x000fe2000800002c */
[----:B------:R-:W-:Y:S01]  /*32c0*/  UMOV UR18, 0x3b39803f ;  /* 0x3b39803f00127882 */ /* 0x000fe20000000000 */
[----:B------:R-:W-:-:S06]  /*32d0*/  UMOV UR19, 0x3c7abc9e ;  /* 0x3c7abc9e00137882 */ /* 0x000fcc0000000000 */
[----:B------:R-:W-:Y:S01]  /*32e0*/  DFMA R50, R50, -UR18, R52 ;  /* 0x8000001232327c2b */ /* 0x000fe20008000034 */
[----:B------:R-:W-:Y:S01]  /*32f0*/  UMOV UR18, 0x69ce2bdf ;  /* 0x69ce2bdf00127882 */ /* 0x000fe20000000000 */
[----:B------:R-:W-:Y:S01]  /*3300*/  IMAD.MOV.U32 R52, RZ, RZ, -0x35dec16 ;  /* 0xfca213eaff347424 */ /* 0x000fe200078e00ff */
[----:B------:R-:W-:Y:S01]  /*3310*/  MOV R53, 0x3e928af3 ;  /* 0x3e928af300357802 */ /* 0x000fe20000000f00 */
[----:B------:R-:W-:-:S05]  /*3320*/  UMOV UR19, 0x3e5ade15 ;  /* 0x3e5ade1500137882 */ /* 0x000fca0000000000 */
        /* <DEDUP_REMOVED lines=25> */
[----:B------:R-:W-:-:S08]  /*34c0*/  DFMA R52, R50, R52, 1 ;  /* 0x3ff000003234742b */ /* 0x000fd00000000034 */
[----:B------:R-:W-:-:S10]  /*34d0*/  DFMA R50, R50, R52, 1 ;  /* 0x3ff000003232742b */ /* 0x000fd40000000034 */
[----:B------:R-:W-:Y:S02]  /*34e0*/  IMAD R43, R46, 0x100000, R51 ;  /* 0x001000002e2b7824 */ /* 0x000fe400078e0233 */
[----:B------:R-:W-:Y:S01]  /*34f0*/  IMAD.MOV.U32 R42, RZ, RZ, R50 ;  /* 0x000000ffff2a7224 */ /* 0x000fe200078e0032 */
[----:B------:R-:W-:Y:S06]  /*3500*/  @!P5 BRA `(.L_x_55) ;  /* 0x000000000030d947 */ /* 0x000fec0003800000 */
[----:B------:R-:W-:Y:S01]  /*3510*/  FSETP.GEU.AND P6, PT, |R45|, 4.2275390625, PT ;  /* 0x408748002d00780b */ /* 0x000fe20003fce200 */
[C---:B------:R-:W-:Y:S02]  /*3520*/  DADD R42, R44.reuse, +INF ;  /* 0x7ff000002c2a7429 */ /* 0x040fe40000000000 */
[----:B------:R-:W-:-:S08]  /*3530*/  DSETP.GEU.AND P5, PT, R44, RZ, PT ;  /* 0x000000ff2c00722a */ /* 0x000fd00003fae000 */
[----:B------:R-:W-:Y:S02]  /*3540*/  FSEL R42, R42, RZ, P5 ;  /* 0x000000ff2a2a7208 */ /* 0x000fe40002800000 */
[----:B------:R-:W-:Y:S02]  /*3550*/  @!P6 LEA.HI R5, R46, R46, RZ, 0x1 ;  /* 0x0000002e2e05e211 */ /* 0x000fe400078f08ff */
[----:B------:R-:W-:Y:S02]  /*3560*/  FSEL R43, R43, RZ, P5 ;  /* 0x000000ff2b2b7208 */ /* 0x000fe40002800000 */
[----:B------:R-:W-:-:S05]  /*3570*/  @!P6 SHF.R.S32.HI R5, RZ, 0x1, R5 ;  /* 0x00000001ff05e819 */ /* 0x000fca0000011405 */
[----:B------:R-:W-:Y:S02]  /*3580*/  @!P6 IMAD.IADD R44, R46, 0x1, -R5 ;  /* 0x000000012e2ce824 */ /* 0x000fe400078e0a05 */
[----:B------:R-:W-:-:S03]  /*3590*/  @!P6 IMAD R51, R5, 0x100000, R51 ;  /* 0x001000000533e824 */ /* 0x000fc600078e0233 */
[----:B------:R-:W-:Y:S01]  /*35a0*/  @!P6 LEA R45, R44, 0x3ff00000, 0x14 ;  /* 0x3ff000002c2de811 */ /* 0x000fe200078ea0ff */
[----:B------:R-:W-:-:S06]  /*35b0*/  @!P6 IMAD.MOV.U32 R44, RZ, RZ, RZ ;  /* 0x000000ffff2ce224 */ /* 0x000fcc00078e00ff */
[----:B------:R-:W-:-:S11]  /*35c0*/  @!P6 DMUL R42, R50, R44 ;  /* 0x0000002c322ae228 */ /* 0x000fd60000000000 */
.L_x_55:
[----:B------:R-:W-:Y:S01]  /*35d0*/  DFMA R48, R48, R42, R42 ;  /* 0x0000002a3030722b */ /* 0x000fe2000000002a */
[----:B------:R-:W-:Y:S01]  /*35e0*/  IMAD.MOV.U32 R44, RZ, RZ, R0 ;  /* 0x000000ffff2c7224 */ /* 0x000fe200078e0000 */
[----:B------:R-:W-:Y:S01]  /*35f0*/  DSETP.NEU.AND P5, PT, |R42|, +INF , PT ;  /* 0x7ff000002a00742a */ /* 0x000fe20003fad200 */
[----:B------:R-:W-:-:S07]  /*3600*/  IMAD.MOV.U32 R45, RZ, RZ, 0x0 ;  /* 0x00000000ff2d7424 */ /* 0x000fce00078e00ff */
[----:B------:R-:W-:Y:S02]  /*3610*/  FSEL R42, R42, R48, !P5 ;  /* 0x000000302a2a7208 */ /* 0x000fe40006800000 */
[----:B------:R-:W-:Y:S01]  /*3620*/  FSEL R43, R43, R49, !P5 ;  /* 0x000000312b2b7208 */ /* 0x000fe20006800000 */
[----:B------:R-:W-:Y:S06]  /*3630*/  RET.REL.NODEC R44 `(_Z19Acceleration_periodPdS_S_S_S_S_S_S_S_S_S_S_S_S_S_S_S_) ;  /* 0xffffffc82c707950 */ /* 0x000fec0003c3ffff */
.L_x_56:
        /* <DEDUP_REMOVED lines=12> */
.L_x_93:


//--------------------- .text._Z9rescale_TPdS_S_S_S_S_S_S_S_S_S_S_ --------------------------
	.section	.text._Z9rescale_TPdS_S_S_S_S_S_S_S_S_S_S_,"ax",@progbits
	.align	128
        .global         _Z9rescale_TPdS_S_S_S_S_S_S_S_S_S_S_
        .type           _Z9rescale_TPdS_S_S_S_S_S_S_S_S_S_S_,@function
        .size           _Z9rescale_TPdS_S_S_S_S_S_S_S_S_S_S_,(.L_x_95 - _Z9rescale_TPdS_S_S_S_S_S_S_S_S_S_S_)
        .other          _Z9rescale_TPdS_S_S_S_S_S_S_S_S_S_S_,@"STO_CUDA_ENTRY STV_DEFAULT"
_Z9rescale_TPdS_S_S_S_S_S_S_S_S_S_S_:
.text._Z9rescale_TPdS_S_S_S_S_S_S_S_S_S_S_:
[----:B------:R-:W-:Y:S01]  /*0000*/  LDC R1, c[0x0][0x37c] ;  /* 0x0000df00ff017b82 */ /* 0x000fe20000000800 */
[----:B------:R-:W0:Y:S02]  /*0010*/  S2R R6, SR_TID.X ;  /* 0x0000000000067919 */ /* 0x000e240000002100 */
[----:B0-----:R-:W-:-:S13]  /*0020*/  ISETP.GT.U32.AND P0, PT, R6, 0x1af, PT ;  /* 0x000001af0600780c */ /* 0x001fda0003f04070 */
[----:B------:R-:W-:Y:S05]  /*0030*/  @P0 EXIT ;  /* 0x000000000000094d */ /* 0x000fea0003800000 */
[----:B------:R-:W0:Y:S01]  /*0040*/  LDC.64 R8, c[0x0][0x380] ;  /* 0x0000e000ff087b82 */ /* 0x000e220000000a00 */
[----:B------:R-:W1:Y:S01]  /*0050*/  LDCU.64 UR4, c[0x0][0x358] ;  /* 0x00006b00ff0477ac */ /* 0x000e620008000a00 */
[----:B0-----:R-:W-:-:S05]  /*0060*/  IMAD.WIDE.U32 R8, R6, 0x8, R8 ;  /* 0x0000000806087825 */ /* 0x001fca00078e0008 */
[----:B-1----:R-:W2:Y:S01]  /*0070*/  LDG.E.64 R12, desc[UR4][R8.64] ;  /* 0x00000004080c7981 */ /* 0x002ea2000c1e1b00 */
[----:B------:R-:W0:Y:S01]  /*0080*/  MUFU.RCP64H R3, 432 ;  /* 0x407b000000037908 */ /* 0x000e220000001800 */
[----:B------:R-:W-:Y:S01]  /*0090*/  IMAD.MOV.U32 R10, RZ, RZ, 0x0 ;  /* 0x00000000ff0a7424 */ /* 0x000fe200078e00ff */
[----:B------:R-:W-:Y:S01]  /*00a0*/  BSSY.RECONVERGENT B0, `(.L_x_57) ;  /* 0x0000015000007945 */ /* 0x000fe20003800200 */
[----:B------:R-:W-:Y:S02]  /*00b0*/  IMAD.MOV.U32 R11, RZ, RZ, 0x407b0000 ;  /* 0x407b0000ff0b7424 */ /* 0x000fe400078e00ff */
[----:B------:R-:W-:-:S06]  /*00c0*/  IMAD.MOV.U32 R2, RZ, RZ, 0x1 ;  /* 0x00000001ff027424 */ /* 0x000fcc00078e00ff */
[----:B0-----:R-:W-:-:S08]  /*00d0*/  DFMA R4, R2, -R10, 1 ;  /* 0x3ff000000204742b */ /* 0x001fd0000000080a */
[----:B------:R-:W-:-:S08]  /*00e0*/  DFMA R4, R4, R4, R4 ;  /* 0x000000040404722b */ /* 0x000fd00000000004 */
[----:B------:R-:W-:-:S08]  /*00f0*/  DFMA R4, R2, R4, R2 ;  /* 0x000000040204722b */ /* 0x000fd00000000002 */
[----:B------:R-:W-:-:S08]  /*0100*/  DFMA R2, R4, -R10, 1 ;  /* 0x3ff000000402742b */ /* 0x000fd0000000080a */
[----:B------:R-:W-:-:S08]  /*0110*/  DFMA R2, R4, R2, R4 ;  /* 0x000000020402722b */ /* 0x000fd00000000004 */
[----:B--2---:R-:W-:Y:S01]  /*0120*/  DMUL R4, R12, R2 ;  /* 0x000000020c047228 */ /* 0x004fe20000000000 */
[----:B------:R-:W-:-:S07]  /*0130*/  FSETP.GEU.AND P1, PT, |R13|, 6.5827683646048100446e-37, PT ;  /* 0x036000000d00780b */ /* 0x000fce0003f2e200 */
[----:B------:R-:W-:-:S08]  /*0140*/  DFMA R10, R4, -432, R12 ;  /* 0xc07b0000040a782b */ /* 0x000fd0000000000c */
[----:B------:R-:W-:-:S10]  /*0150*/  DFMA R2, R2, R10, R4 ;  /* 0x0000000a0202722b */ /* 0x000fd40000000004 */
[----:B------:R-:W-:-:S05]  /*0160*/  FFMA R0, RZ, 3.921875, R3 ;  /* 0x407b0000ff007823 */ /* 0x000fca0000000003 */
[----:B------:R-:W-:-:S13]  /*0170*/  FSETP.GT.AND P0, PT, |R0|, 1.469367938527859385e-39, PT ;  /* 0x001000000000780b */ /* 0x000fda0003f04200 */
[----:B------:R-:W-:Y:S05]  /*0180*/  @P0 BRA P1, `(.L_x_58) ;  /* 0x0000000000180947 */ /* 0x000fea0000800000 */
[----:B------:R-:W-:Y:S01]  /*0190*/  IMAD.MOV.U32 R10, RZ, RZ, RZ ;  /* 0x000000ffff0a7224 */ /* 0x000fe200078e00ff */
[----:B------:R-:W-:Y:S02]  /*01a0*/  MOV R11, 0x407b0000 ;  /* 0x407b0000000b7802 */ /* 0x000fe40000000f00 */
[----:B------:R-:W-:-:S07]  /*01b0*/  MOV R0, 0x1d0 ;  /* 0x000001d000007802 */ /* 0x000fce0000000f00 */
[----:B------:R-:W-:Y:S05]  /*01c0*/  CALL.REL.NOINC `($__internal_2_$__cuda_sm20_div_rn_f64_full) ;  /* 0x00000010005c7944 */ /* 0x000fea0003c00000 */
[----:B------:R-:W-:Y:S02]  /*01d0*/  IMAD.MOV.U32 R2, RZ, RZ, R16 ;  /* 0x000000ffff027224 */ /* 0x000fe400078e0010 */
[----:B------:R-:W-:-:S07]  /*01e0*/  IMAD.MOV.U32 R3, RZ, RZ, R17 ;  /* 0x000000ffff037224 */ /* 0x000fce00078e0011 */
.L_x_58:
[----:B------:R-:W-:Y:S05]  /*01f0*/  BSYNC.RECONVERGENT B0 ;  /* 0x0000000000007941 */ /* 0x000fea0003800200 */
.L_x_57:
[----:B------:R-:W0:Y:S08]  /*0200*/  LDC.64 R4, c[0x0][0x388] ;  /* 0x0000e200ff047b82 */ /* 0x000e300000000a00 */
[----:B------:R-:W1:Y:S01]  /*0210*/  LDC.64 R10, c[0x0][0x398] ;  /* 0x0000e600ff0a7b82 */ /* 0x000e620000000a00 */
[----:B0-----:R-:W-:Y:S01]  /*0220*/  IMAD.WIDE.U32 R4, R6, 0x8, R4 ;  /* 0x0000000806047825 */ /* 0x001fe200078e0004 */
[----:B-1----:R0:W-:Y:S04]  /*0230*/  REDG.E.ADD.F64.RN.STRONG.GPU desc[UR4][R10.64], R2 ;  /* 0x000000020a0079a6 */ /* 0x0021e8000c12ff04 */
[----:B------:R-:W2:Y:S01]  /*0240*/  LDG.E.64 R12, desc[UR4][R4.64] ;  /* 0x00000004040c7981 */ /* 0x000ea2000c1e1b00 */
[----:B------:R-:W1:Y:S01]  /*0250*/  MUFU.RCP64H R15, 432 ;  /* 0x407b0000000f7908 */ /* 0x000e620000001800 */
[----:B------:R-:W-:-:S02]  /*0260*/  HFMA2 R14, -RZ, RZ, 0, 5.9604644775390625e-08 ;  /* 0x00000001ff0e7431 */ /* 0x000fc400000001ff */
[----:B------:R-:W-:Y:S01]  /*0270*/  IMAD.MOV.U32 R16, RZ, RZ, 0x0 ;  /* 0x00000000ff107424 */ /* 0x000fe200078e00ff */
[----:B------:R-:W-:Y:S01]  /*0280*/  BSSY.RECONVERGENT B0, `(.L_x_59) ;  /* 0x0000014000007945 */ /* 0x000fe20003800200 */
[----:B------:R-:W-:-:S06]  /*0290*/  IMAD.MOV.U32 R17, RZ, RZ, 0x407b0000 ;  /* 0x407b0000ff117424 */ /* 0x000fcc00078e00ff */
[----:B-1----:R-:W-:-:S08]  /*02a0*/  DFMA R18, R14, -R16, 1 ;  /* 0x3ff000000e12742b */ /* 0x002fd00000000810 */
[----:B------:R-:W-:-:S08]  /*02b0*/  DFMA R18, R18, R18, R18 ;  /* 0x000000121212722b */ /* 0x000fd00000000012 */
[----:B------:R-:W-:-:S08]  /*02c0*/  DFMA R18, R14, R18, R14 ;  /* 0x000000120e12722b */ /* 0x000fd0000000000e */
[----:B------:R-:W-:-:S08]  /*02d0*/  DFMA R16, R18, -R16, 1 ;  /* 0x3ff000001210742b */ /* 0x000fd00000000810 */
[----:B------:R-:W-:-:S08]  /*02e0*/  DFMA R16, R18, R16, R18 ;  /* 0x000000101210722b */ /* 0x000fd00000000012 */
[----:B--2---:R-:W-:Y:S01]  /*02f0*/  DMUL R14, R16, R12 ;  /* 0x0000000c100e7228 */ /* 0x004fe20000000000 */
[----:B------:R-:W-:-:S07]  /*0300*/  FSETP.GEU.AND P1, PT, |R13|, 6.5827683646048100446e-37, PT ;  /* 0x036000000d00780b */ /* 0x000fce0003f2e200 */
[----:B0-----:R-:W-:-:S08]  /*0310*/  DFMA R2, R14, -432, R12 ;  /* 0xc07b00000e02782b */ /* 0x001fd0000000000c */
[----:B------:R-:W-:-:S10]  /*0320*/  DFMA R2, R16, R2, R14 ;  /* 0x000000021002722b */ /* 0x000fd4000000000e */
[----:B------:R-:W-:-:S05]  /*0330*/  FFMA R0, RZ, 3.921875, R3 ;  /* 0x407b0000ff007823 */ /* 0x000fca0000000003 */
[----:B------:R-:W-:-:S13]  /*0340*/  FSETP.GT.AND P0, PT, |R0|, 1.469367938527859385e-39, PT ;  /* 0x001000000000780b */ /* 0x000fda0003f04200 */
[----:B------:R-:W-:Y:S05]  /*0350*/  @P0 BRA P1, `(.L_x_60) ;  /* 0x0000000000180947 */ /* 0x000fea0000800000 */
[----:B------:R-:W-:Y:S01]  /*0360*/  IMAD.MOV.U32 R10, RZ, RZ, RZ ;  /* 0x000000ffff0a7224 */ /* 0x000fe200078e00ff */
[----:B------:R-:W-:Y:S01]  /*0370*/  MOV R0, 0x3a0 ;  /* 0x000003a000007802 */ /* 0x000fe20000000f00 */
[----:B------:R-:W-:-:S07]  /*0380*/  IMAD.MOV.U32 R11, RZ, RZ, 0x407b0000 ;  /* 0x407b0000ff0b7424 */ /* 0x000fce00078e00ff */
[----:B------:R-:W-:Y:S05]  /*0390*/  CALL.REL.NOINC `($__internal_2_$__cuda_sm20_div_rn_f64_full) ;  /* 0x0000000c00e87944 */ /* 0x000fea0003c00000 */
[----:B------:R-:W-:Y:S02]  /*03a0*/  IMAD.MOV.U32 R2, RZ, RZ, R16 ;  /* 0x000000ffff027224 */ /* 0x000fe400078e0010 */
[----:B------:R-:W-:-:S07]  /*03b0*/  IMAD.MOV.U32 R3, RZ, RZ, R17 ;  /* 0x000000ffff037224 */ /* 0x000fce00078e0011 */
.L_x_60:
[----:B------:R-:W-:Y:S05]  /*03c0*/  BSYNC.RECONVERGENT B0 ;  /* 0x0000000000007941 */ /* 0x000fea0003800200 */
.L_x_59:
[----:B------:R-:W0:Y:S08]  /*03d0*/  LDC.64 R12, c[0x0][0x390] ;  /* 0x0000e400ff0c7b82 */ /* 0x000e300000000a00 */
[----:B------:R-:W1:Y:S01]  /*03e0*/  LDC.64 R10, c[0x0][0x3a0] ;  /* 0x0000e800ff0a7b82 */ /* 0x000e620000000a00 */
[----:B0-----:R-:W-:Y:S01]  /*03f0*/  IMAD.WIDE.U32 R6, R6, 0x8, R12 ;  /* 0x0000000806067825 */ /* 0x001fe200078e000c */
[----:B-1----:R0:W-:Y:S04]  /*0400*/  REDG.E.ADD.F64.RN.STRONG.GPU desc[UR4][R10.64], R2 ;  /* 0x000000020a0079a6 */ /* 0x0021e8000c12ff04 */
[----:B------:R-:W2:Y:S01]  /*0410*/  LDG.E.64 R12, desc[UR4][R6.64] ;  /* 0x00000004060c7981 */ /* 0x000ea2000c1e1b00 */
[----:B------:R-:W1:Y:S01]  /*0420*/  MUFU.RCP64H R15, 432 ;  /* 0x407b0000000f7908 */ /* 0x000e620000001800 */
[----:B------:R-:W-:-:S02]  /*0430*/  HFMA2 R16, -RZ, RZ, 0, 0 ;  /* 0x00000000ff107431 */ /* 0x000fc400000001ff */
        /* <DEDUP_REMOVED lines=19> */
[----:B------:R-:W-:Y:S01]  /*0570*/  MOV R2, R16 ;  /* 0x0000001000027202 */ /* 0x000fe20000000f00 */
[----:B------:R-:W-:-:S07]  /*0580*/  IMAD.MOV.U32 R3, RZ, RZ, R17 ;  /* 0x000000ffff037224 */ /* 0x000fce00078e0011 */
.L_x_62:
[----:B------:R-:W-:Y:S05]  /*0590*/  BSYNC.RECONVERGENT B0 ;  /* 0x0000000000007941 */ /* 0x000fea0003800200 */
.L_x_61:
[----:B------:R-:W0:Y:S08]  /*05a0*/  LDC.64 R10, c[0x0][0x3a8] ;  /* 0x0000ea00ff0a7b82 */ /* 0x000e300000000a00 */
[----:B------:R-:W1:Y:S01]  /*05b0*/  LDC.64 R18, c[0x0][0x398] ;  /* 0x0000e600ff127b82 */ /* 0x000e620000000a00 */
[----:B0-----:R0:W-:Y:S07]  /*05c0*/  REDG.E.ADD.F64.RN.STRONG.GPU desc[UR4][R10.64], R2 ;  /* 0x000000020a0079a6 */ /* 0x0011ee000c12ff04 */
[----:B------:R-:W-:Y:S06]  /*05d0*/  BAR.SYNC.DEFER_BLOCKING 0x0 ;  /* 0x0000000000007b1d */ /* 0x000fec0000010000 */
[----:B------:R-:W2:Y:S04]  /*05e0*/  LDG.E.64 R14, desc[UR4][R8.64] ;  /* 0x00000004080e7981 */ /* 0x000ea8000c1e1b00 */
[----:B-1----:R-:W2:Y:S01]  /*05f0*/  LDG.E.64 R12, desc[UR4][R18.64] ;  /* 0x00000004120c7981 */ /* 0x002ea2000c1e1b00 */
[----:B------:R-:W1:Y:S01]  /*0600*/  LDC.64 R20, c[0x0][0x3a0] ;  /* 0x0000e800ff147b82 */ /* 0x000e620000000a00 */
[----:B--2---:R-:W-:-:S07]  /*0610*/  DADD R12, -R12, R14 ;  /* 0x000000000c0c7229 */ /* 0x004fce000000010e */
[----:B------:R2:W-:Y:S04]  /*0620*/  STG.E.64 desc[UR4][R8.64], R12 ;  /* 0x0000000c08007986 */ /* 0x0005e8000c101b04 */
[----:B------:R-:W3:Y:S04]  /*0630*/  LDG.E.64 R16, desc[UR4][R4.64] ;  /* 0x0000000404107981 */ /* 0x000ee8000c1e1b00 */
[----:B-1----:R-:W3:Y:S02]  /*0640*/  LDG.E.64 R14, desc[UR4][R20.64] ;  /* 0x00000004140e7981 */ /* 0x002ee4000c1e1b00 */
[----:B---3--:R-:W-:-:S07]  /*0650*/  DADD R14, -R14, R16 ;  /* 0x000000000e0e7229 */ /* 0x008fce0000000110 */
[----:B------:R1:W-:Y:S04]  /*0660*/  STG.E.64 desc[UR4][R4.64], R14 ;  /* 0x0000000e04007986 */ /* 0x0003e8000c101b04 */
[----:B0-----:R-:W3:Y:S04]  /*0670*/  LDG.E.64 R10, desc[UR4][R10.64] ;  /* 0x000000040a0a7981 */ /* 0x001ee8000c1e1b00 */
[----:B------:R-:W3:Y:S02]  /*0680*/  LDG.E.64 R2, desc[UR4][R6.64] ;  /* 0x0000000406027981 */ /* 0x000ee4000c1e1b00 */
[----:B---3--:R-:W-:-:S07]  /*0690*/  DADD R2, -R10, R2 ;  /* 0x000000000a027229 */ /* 0x008fce0000000102 */
[----:B------:R0:W-:Y:S04]  /*06a0*/  STG.E.64 desc[UR4][R6.64], R2 ;  /* 0x0000000206007986 */ /* 0x0001e8000c101b04 */
[----:B------:R-:W3:Y:S04]  /*06b0*/  LDG.E.64 R18, desc[UR4][R4.64] ;  /* 0x0000000404127981 */ /* 0x000ee8000c1e1b00 */
[----:B------:R-:W4:Y:S01]  /*06c0*/  LDG.E.64 R16, desc[UR4][R8.64] ;  /* 0x0000000408107981 */ /* 0x000f22000c1e1b00 */
[----:B--2---:R-:W2:Y:S08]  /*06d0*/  LDC.64 R12, c[0x0][0x3b0] ;  /* 0x0000ec00ff0c7b82 */ /* 0x004eb00000000a00 */
[----:B------:R-:W5:Y:S08]  /*06e0*/  LDC.64 R20, c[0x0][0x3d0] ;  /* 0x0000f400ff147b82 */ /* 0x000f700000000a00 */
[----:B-1----:R-:W1:Y:S01]  /*06f0*/  LDC.64 R14, c[0x0][0x3b8] ;  /* 0x0000ee00ff0e7b82 */ /* 0x002e620000000a00 */
[----:B---3--:R-:W-:-:S08]  /*0700*/  DMUL R18, R18, R18 ;  /* 0x0000001212127228 */ /* 0x008fd00000000000 */
[----:B----4-:R-:W-:-:S08]  /*0710*/  DFMA R18, R16, R16, R18 ;  /* 0x000000101012722b */ /* 0x010fd00000000012 */
[----:B------:R-:W-:-:S07]  /*0720*/  DFMA R18, R2, R2, R18 ;  /* 0x000000020212722b */ /* 0x000fce0000000012 */
[----:B--2---:R2:W-:Y:S01]  /*0730*/  REDG.E.ADD.F64.RN.STRONG.GPU desc[UR4][R12.64], R18 ;  /* 0x000000120c0079a6 */ /* 0x0045e2000c12ff04 */
[----:B------:R-:W-:Y:S06]  /*0740*/  BAR.SYNC.DEFER_BLOCKING 0x0 ;  /* 0x0000000000007b1d */ /* 0x000fec0000010000 */
[----:B-----5:R-:W3:Y:S02]  /*0750*/  LDG.E.64 R10, desc[UR4][R20.64] ;  /* 0x00000004140a7981 */ /* 0x020ee4000c1e1b00 */
[----:B------:R-:W4:Y:S02]  /*0760*/  LDC.64 R16, c[0x0][0x3c0] ;  /* 0x0000f000ff107b82 */ /* 0x000f240000000a00 */
[----:B-1----:R-:W5:Y:S06]  /*0770*/  LDG.E.64 R14, desc[UR4][R14.64] ;  /* 0x000000040e0e7981 */ /* 0x002f6c000c1e1b00 */
[----:B0-----:R-:W0:Y:S01]  /*0780*/  LDC.64 R2, c[0x0][0x3c8] ;  /* 0x0000f200ff027b82 */ /* 0x001e220000000a00 */
[----:B----4-:R-:W4:Y:S04]  /*0790*/  LDG.E.64 R16, desc[UR4][R16.64+0x8] ;  /* 0x0000080410107981 */ /* 0x010f28000c1e1b00 */
[----:B0-----:R-:W4:Y:S01]  /*07a0*/  LDG.E.64 R2, desc[UR4][R2.64] ;  /* 0x0000000402027981 */ /* 0x001f22000c1e1b00 */
[----:B------:R-:W-:Y:S01]  /*07b0*/  IMAD.MOV.U32 R22, RZ, RZ, 0x1 ;  /* 0x00000001ff167424 */ /* 0x000fe200078e00ff */
[----:B---3--:R-:W-:-:S06]  /*07c0*/  DMUL R10, R10, 1296 ;  /* 0x409440000a0a7828 */ /* 0x008fcc0000000000 */
[----:B------:R-:W2:Y:S02]  /*07d0*/  MUFU.RCP64H R23, R11 ;  /* 0x0000000b00177308 */ /* 0x000ea40000001800 */
[----:B--2---:R-:W-:-:S08]  /*07e0*/  DFMA R12, -R10, R22, 1 ;  /* 0x3ff000000a0c742b */ /* 0x004fd00000000116 */
[----:B------:R-:W-:Y:S02]  /*07f0*/  DFMA R18, R12, R12, R12 ;  /* 0x0000000c0c12722b */ /* 0x000fe4000000000c */
[----:B-----5:R-:W-:-:S06]  /*0800*/  DMUL R12, R14, R14 ;  /* 0x0000000e0e0c7228 */ /* 0x020fcc0000000000 */
[----:B------:R-:W-:Y:S02]  /*0810*/  DFMA R18, R22, R18, R22 ;  /* 0x000000121612722b */ /* 0x000fe40000000016 */
[----:B----4-:R-:W-:-:S06]  /*0820*/  DMUL R12, R12, R16 ;  /* 0x000000100c0c7228 */ /* 0x010fcc0000000000 */
[----:B------:R-:W-:Y:S02]  /*0830*/  DFMA R14, -R10, R18, 1 ;  /* 0x3ff000000a0e742b */ /* 0x000fe40000000112 */
[----:B------:R-:W-:-:S06]  /*0840*/  DMUL R12, R12, R2 ;  /* 0x000000020c0c7228 */ /* 0x000fcc0000000000 */
        /* <DEDUP_REMOVED lines=8> */
[----:B------:R-:W-:-:S07]  /*08d0*/  MOV R0, 0x8f0 ;  /* 0x000008f000007802 */ /* 0x000fce0000000f00 */
[----:B------:R-:W-:Y:S05]  /*08e0*/  CALL.REL.NOINC `($__internal_2_$__cuda_sm20_div_rn_f64_full) ;  /* 0x0000000800947944 */ /* 0x000fea0003c00000 */
[----:B------:R-:W-:Y:S02]  /*08f0*/  IMAD.MOV.U32 R2, RZ, RZ, R16 ;  /* 0x000000ffff027224 */ /* 0x000fe400078e0010 */
[----:B------:R-:W-:-:S07]  /*0900*/  IMAD.MOV.U32 R3, RZ, RZ, R17 ;  /* 0x000000ffff037224 */ /* 0x000fce00078e0011 */
.L_x_63:
[----:B------:R-:W0:Y:S02]  /*0910*/  LDC.64 R18, c[0x0][0x3b0] ;  /* 0x0000ec00ff127b82 */ /* 0x000e240000000a00 */
[----:B0-----:R-:W2:Y:S06]  /*0920*/  LDG.E.64 R10, desc[UR4][R18.64] ;  /* 0x00000004120a7981 */ /* 0x001eac000c1e1b00 */
[----:B------:R-:W0:Y:S01]  /*0930*/  LDC.64 R12, c[0x0][0x3d8] ;  /* 0x0000f600ff0c7b82 */ /* 0x000e220000000a00 */
[----:B--2---:R-:W-:-:S07]  /*0940*/  DMUL R10, R10, R2 ;  /* 0x000000020a0a7228 */ /* 0x004fce0000000000 */
[----:B------:R1:W-:Y:S04]  /*0950*/  STG.E.64 desc[UR4][R18.64], R10 ;  /* 0x0000000a12007986 */ /* 0x0003e8000c101b04 */
[----:B0-----:R-:W2:Y:S01]  /*0960*/  LDG.E.64 R12, desc[UR4][R12.64+0x8] ;  /* 0x000008040c0c7981 */ /* 0x001ea2000c1e1b00 */
[----:B------:R-:W0:Y:S01]  /*0970*/  MUFU.RCP64H R3, R11 ;  /* 0x0000000b00037308 */ /* 0x000e220000001800 */
[----:B------:R-:W-:Y:S01]  /*0980*/  MOV R2, 0x1 ;  /* 0x0000000100027802 */ /* 0x000fe20000000f00 */
[----:B------:R-:W-:Y:S05]  /*0990*/  BSSY.RECONVERGENT B0, `(.L_x_64) ;  /* 0x0000011000007945 */ /* 0x000fea0003800200 */
[----:B0-----:R-:W-:-:S08]  /*09a0*/  DFMA R14, -R10, R2, 1 ;  /* 0x3ff000000a0e742b */ /* 0x001fd00000000102 */
[----:B------:R-:W-:-:S08]  /*09b0*/  DFMA R14, R14, R14, R14 ;  /* 0x0000000e0e0e722b */ /* 0x000fd0000000000e */
[----:B------:R-:W-:-:S08]  /*09c0*/  DFMA R14, R2, R14, R2 ;  /* 0x0000000e020e722b */ /* 0x000fd00000000002 */
[----:B------:R-:W-:-:S08]  /*09d0*/  DFMA R2, -R10, R14, 1 ;  /* 0x3ff000000a02742b */ /* 0x000fd0000000010e */
[----:B------:R-:W-:-:S08]  /*09e0*/  DFMA R2, R14, R2, R14 ;  /* 0x000000020e02722b */ /* 0x000fd0000000000e */
[----:B--2---:R-:W-:Y:S01]  /*09f0*/  DMUL R14, R12, R2 ;  /* 0x000000020c0e7228 */ /* 0x004fe20000000000 */
[----:B------:R-:W-:-:S07]  /*0a00*/  FSETP.GEU.AND P1, PT, |R13|, 6.5827683646048100446e-37, PT ;  /* 0x036000000d00780b */ /* 0x000fce0003f2e200 */
[----:B------:R-:W-:-:S08]  /*0a10*/  DFMA R16, -R10, R14, R12 ;  /* 0x0000000e0a10722b */ /* 0x000fd0000000010c */
[----:B------:R-:W-:-:S10]  /*0a20*/  DFMA R2, R2, R16, R14 ;  /* 0x000000100202722b */ /* 0x000fd4000000000e */
[----:B------:R-:W-:-:S05]  /*0a30*/  FFMA R0, RZ, R11, R3 ;  /* 0x0000000bff007223 */ /* 0x000fca0000000003 */
[----:B------:R-:W-:-:S13]  /*0a40*/  FSETP.GT.AND P0, PT, |R0|, 1.469367938527859385e-39, PT ;  /* 0x001000000000780b */ /* 0x000fda0003f04200 */
[----:B-1----:R-:W-:Y:S05]  /*0a50*/  @P0 BRA P1, `(.L_x_65) ;  /* 0x0000000000100947 */ /* 0x002fea0000800000 */
[----:B------:R-:W-:-:S07]  /*0a60*/  MOV R0, 0xa80 ;  /* 0x00000a8000007802 */ /* 0x000fce0000000f00 */
[----:B------:R-:W-:Y:S05]  /*0a70*/  CALL.REL.NOINC `($__internal_2_$__cuda_sm20_div_rn_f64_full) ;  /* 0x0000000800307944 */ /* 0x000fea0003c00000 */
[----:B------:R-:W-:Y:S02]  /*0a80*/  IMAD.MOV.U32 R2, RZ, RZ, R16 ;  /* 0x000000ffff027224 */ /* 0x000fe400078e0010 */
[----:B------:R-:W-:-:S07]  /*0a90*/  IMAD.MOV.U32 R3, RZ, RZ, R17 ;  /* 0x000000ffff037224 */ /* 0x000fce00078e0011 */
.L_x_65:
[----:B------:R-:W-:Y:S05]  /*0aa0*/  BSYNC.RECONVERGENT B0 ;  /* 0x0000000000007941 */ /* 0x000fea0003800200 */
.L_x_64:
[----:B------:R-:W0:Y:S01]  /*0ab0*/  MUFU.RSQ64H R15, R3 ;  /* 0x00000003000f7308 */ /* 0x000e220000001c00 */
[----:B------:R-:W-:Y:S01]  /*0ac0*/  VIADD R14, R3, 0xfcb00000 ;  /* 0xfcb00000030e7836 */ /* 0x000fe20000000000 */
[----:B------:R-:W-:Y:S01]  /*0ad0*/  MOV R13, 0x3fd80000 ;  /* 0x3fd80000000d7802 */ /* 0x000fe20000000f00 */
[----:B------:R-:W-:Y:S01]  /*0ae0*/  IMAD.MOV.U32 R12, RZ, RZ, 0x0 ;  /* 0x00000000ff0c7424 */ /* 0x000fe200078e00ff */
[----:B------:R-:W-:Y:S02]  /*0af0*/  BSSY.RECONVERGENT B0, `(.L_x_66) ;  /* 0x0000016000007945 */ /* 0x000fe40003800200 */
[----:B------:R-:W-:Y:S01]  /*0b00*/  ISETP.GE.U32.AND P0, PT, R14, 0x7ca00000, PT ;  /* 0x7ca000000e00780c */ /* 0x000fe20003f06070 */
[----:B0-----:R-:W-:-:S08]  /*0b10*/  DMUL R10, R14, R14 ;  /* 0x0000000e0e0a7228 */ /* 0x001fd00000000000 */
[----:B------:R-:W-:-:S08]  /*0b20*/  DFMA R10, -R10, R2, 1 ;  /* 0x3ff000000a0a742b */ /* 0x000fd00000000102 */
[----:B------:R-:W-:Y:S02]  /*0b30*/  DFMA R12, R10, R12, 0.5 ;  /* 0x3fe000000a0c742b */ /* 0x000fe4000000000c */
[----:B------:R-:W-:-:S08]  /*0b40*/  DMUL R10, R14, R10 ;  /* 0x0000000a0e0a7228 */ /* 0x000fd00000000000 */
[----:B------:R-:W-:-:S08]  /*0b50*/  DFMA R18, R12, R10, R14 ;  /* 0x0000000a0c12722b */ /* 0x000fd0000000000e */
[----:B------:R-:W-:Y:S02]  /*0b60*/  DMUL R16, R18, R2 ;  /* 0x0000000212107228 */ /* 0x000fe40000000000 */
[----:B------:R-:W-:Y:S02]  /*0b70*/  VIADD R13, R19, 0xfff00000 ;  /* 0xfff00000130d7836 */ /* 0x000fe40000000000 */
[----:B------:R-:W-:-:S04]  /*0b80*/  IMAD.MOV.U32 R12, RZ, RZ, R18 ;  /* 0x000000ffff0c7224 */ /* 0x000fc800078e0012 */
[----:B------:R-:W-:-:S08]  /*0b90*/  DFMA R20, R16, -R16, R2 ;  /* 0x800000101014722b */ /* 0x000fd00000000002 */
[----:B------:R-:W-:Y:S01]  /*0ba0*/  DFMA R10, R20, R12, R16 ;  /* 0x0000000c140a722b */ /* 0x000fe20000000010 */
[----:B------:R-:W-:Y:S10]  /*0bb0*/  @!P0 BRA `(.L_x_67) ;  /* 0x0000000000248947 */ /* 0x000ff40003800000 */
[----:B------:R-:W-:Y:S01]  /*0bc0*/  IMAD.MOV.U32 R10, RZ, RZ, R16 ;  /* 0x000000ffff0a7224 */ /* 0x000fe200078e0010 */
[----:B------:R-:W-:Y:S01]  /*0bd0*/  MOV R12, R20 ;  /* 0x00000014000c7202 */ /* 0x000fe20000000f00 */
[----:B------:R-:W-:Y:S02]  /*0be0*/  IMAD.MOV.U32 R11, RZ, RZ, R3 ;  /* 0x000000ffff0b7224 */ /* 0x000fe400078e0003 */
[----:B------:R-:W-:Y:S01]  /*0bf0*/  IMAD.MOV.U32 R16, RZ, RZ, R14 ;  /* 0x000000ffff107224 */ /* 0x000fe200078e000e */
[----:B------:R-:W-:Y:S01]  /*0c00*/  MOV R14, 0xc50 ;  /* 0x00000c50000e7802 */ /* 0x000fe20000000f00 */
[----:B------:R-:W-:Y:S02]  /*0c10*/  IMAD.MOV.U32 R0, RZ, RZ, R18 ;  /* 0x000000ffff007224 */ /* 0x000fe400078e0012 */
[----:B------:R-:W-:Y:S02]  /*0c20*/  IMAD.MOV.U32 R3, RZ, RZ, R21 ;  /* 0x000000ffff037224 */ /* 0x000fe400078e0015 */
[----:B------:R-:W-:-:S07]  /*0c30*/  IMAD.MOV.U32 R15, RZ, RZ, R17 ;  /* 0x000000ffff0f7224 */ /* 0x000fce00078e0011 */
[----:B------:R-:W-:Y:S05]  /*0c40*/  CALL.REL.NOINC `($__internal_3_$__cuda_sm20_dsqrt_rn_f64_mediumpath_v1) ;  /* 0x0000000c00287944 */ /* 0x000fea0003c00000 */
.L_x_67:
[----:B------:R-:W-:Y:S05]  /*0c50*/  BSYNC.RECONVERGENT B0 ;  /* 0x0000000000007941 */ /* 0x000fea0003800200 */
.L_x_66:
[----:B------:R-:W2:Y:S01]  /*0c60*/  LDG.E.64 R2, desc[UR4][R8.64] ;  /* 0x0000000408027981 */ /* 0x000ea2000c1e1b00 */
[----:B------:R-:W0:Y:S08]  /*0c70*/  LDC.64 R18, c[0x0][0x3b0] ;  /* 0x0000ec00ff127b82 */ /* 0x000e300000000a00 */
[----:B------:R-:W1:Y:S01]  /*0c80*/  LDC.64 R12, c[0x0][0x3d8] ;  /* 0x0000f600ff0c7b82 */ /* 0x000e620000000a00 */
[----:B--2---:R-:W-:-:S07]  /*0c90*/  DMUL R2, R2, R10 ;  /* 0x0000000a02027228 */ /* 0x004fce0000000000 */
[----:B------:R2:W-:Y:S04]  /*0ca0*/  STG.E.64 desc[UR4][R8.64], R2 ;  /* 0x0000000208007986 */ /* 0x0005e8000c101b04 */
[----:B0-----:R-:W3:Y:S04]  /*0cb0*/  LDG.E.64 R10, desc[UR4][R18.64] ;  /* 0x00000004120a7981 */ /* 0x001ee8000c1e1b00 */
[----:B-1----:R-:W4:Y:S01]  /*0cc0*/  LDG.E.64 R12, desc[UR4][R12.64+0x8] ;  /* 0x000008040c0c7981 */ /* 0x002f22000c1e1b00 */
[----:B------:R-:W-:Y:S01]  /*0cd0*/  HFMA2 R14, -RZ, RZ, 0, 5.9604644775390625e-08 ;  /* 0x00000001ff0e7431 */ /* 0x000fe200000001ff */
[----:B---3--:R-:W0:Y:S01]  /*0ce0*/  MUFU.RCP64H R15, R11 ;  /* 0x0000000b000f7308 */ /* 0x008e220000001800 */
[----:B----4-:R-:W-:-:S04]  /*0cf0*/  FSETP.GEU.AND P1, PT, |R13|, 6.5827683646048100446e-37, PT ;  /* 0x036000000d00780b */ /* 0x010fc80003f2e200 */
[----:B0-----:R-:W-:-:S08]  /*0d00*/  DFMA R16, -R10, R14, 1 ;  /* 0x3ff000000a10742b */ /* 0x001fd0000000010e */
[----:B------:R-:W-:-:S08]  /*0d10*/  DFMA R16, R16, R16, R16 ;  /* 0x000000101010722b */ /* 0x000fd00000000010 */
[----:B------:R-:W-:-:S08]  /*0d20*/  DFMA R16, R14, R16, R14 ;  /* 0x000000100e10722b */ /* 0x000fd0000000000e */
[----:B------:R-:W-:-:S08]  /*0d30*/  DFMA R14, -R10, R16, 1 ;  /* 0x3ff000000a0e742b */ /* 0x000fd00000000110 */
[----:B------:R-:W-:-:S08]  /*0d40*/  DFMA R14, R16, R14, R16 ;  /* 0x0000000e100e722b */ /* 0x000fd00000000010 */
[----:B--2---:R-:W-:-:S08]  /*0d50*/  DMUL R2, R12, R14 ;  /* 0x0000000e0c027228 */ /* 0x004fd00000000000 */
[----:B------:R-:W-:-:S08]  /*0d60*/  DFMA R8, -R10, R2, R12 ;  /* 0x000000020a08722b */ /* 0x000fd0000000010c */
[----:B------:R-:W-:-:S10]  /*0d70*/  DFMA R2, R14, R8, R2 ;  /* 0x000000080e02722b */ /* 0x000fd40000000002 */
[----:B------:R-:W-:-:S05]  /*0d80*/  FFMA R0, RZ, R11, R3 ;  /* 0x0000000bff007223 */ /* 0x000fca0000000003 */
[----:B------:R-:W-:-:S13]  /*0d90*/  FSETP.GT.AND P0, PT, |R0|, 1.469367938527859385e-39, PT ;  /* 0x001000000000780b */ /* 0x000fda0003f04200 */
[----:B------:R-:W-:Y:S05]  /*0da0*/  @P0 BRA P1, `(.L_x_68) ;  /* 0x0000000000100947 */ /* 0x000fea0000800000 */
[----:B------:R-:W-:-:S07]  /*0db0*/  MOV R0, 0xdd0 ;  /* 0x00000dd000007802 */ /* 0x000fce0000000f00 */
[----:B------:R-:W-:Y:S05]  /*0dc0*/  CALL.REL.NOINC `($__internal_2_$__cuda_sm20_div_rn_f64_full) ;  /* 0x00000004005c7944 */ /* 0x000fea0003c00000 */
[----:B------:R-:W-:Y:S02]  /*0dd0*/  IMAD.MOV.U32 R2, RZ, RZ, R16 ;  /* 0x000000ffff027224 */ /* 0x000fe400078e0010 */
[----:B------:R-:W-:-:S07]  /*0de0*/  IMAD.MOV.U32 R3, RZ, RZ, R17 ;  /* 0x000000ffff037224 */ /* 0x000fce00078e0011 */
.L_x_68:
        /* <DEDUP_REMOVED lines=23> */
[----:B------:R-:W-:-:S07]  /*0f60*/  IMAD.MOV.U32 R16, RZ, RZ, R8 ;  /* 0x000000ffff107224 */ /* 0x000fce00078e0008 */
[----:B------:R-:W-:Y:S05]  /*0f70*/  CALL.REL.NOINC `($__internal_3_$__cuda_sm20_dsqrt_rn_f64_mediumpath_v1) ;  /* 0x00000008005c7944 */ /* 0x000fea0003c00000 */
.L_x_70:
[----:B------:R-:W-:Y:S05]  /*0f80*/  BSYNC.RECONVERGENT B0 ;  /* 0x0000000000007941 */ /* 0x000fea0003800200 */
.L_x_69:
[----:B------:R-:W2:Y:S01]  /*0f90*/  LDG.E.64 R2, desc[UR4][R4.64] ;  /* 0x0000000404027981 */ /* 0x000ea2000c1e1b00 */
[----:B------:R-:W0:Y:S08]  /*0fa0*/  LDC.64 R8, c[0x0][0x3b0] ;  /* 0x0000ec00ff087b82 */ /* 0x000e300000000a00 */
[----:B------:R-:W1:Y:S01]  /*0fb0*/  LDC.64 R12, c[0x0][0x3d8] ;  /* 0x0000f600ff0c7b82 */ /* 0x000e620000000a00 */
[----:B--2---:R-:W-:-:S07]  /*0fc0*/  DMUL R2, R2, R10 ;  /* 0x0000000a02027228 */ /* 0x004fce0000000000 */
[----:B------:R2:W-:Y:S04]  /*0fd0*/  STG.E.64 desc[UR4][R4.64], R2 ;  /* 0x0000000204007986 */ /* 0x0005e8000c101b04 */
[----:B0-----:R-:W3:Y:S04]  /*0fe0*/  LDG.E.64 R8, desc[UR4][R8.64] ;  /* 0x0000000408087981 */ /* 0x001ee8000c1e1b00 */
[----:B-1----:R-:W4:Y:S01]  /*0ff0*/  LDG.E.64 R12, desc[UR4][R12.64+0x8] ;  /* 0x000008040c0c7981 */ /* 0x002f22000c1e1b00 */
[----:B------:R-:W-:Y:S01]  /*1000*/  IMAD.MOV.U32 R10, RZ, RZ, 0x1 ;  /* 0x00000001ff0a7424 */ /* 0x000fe200078e00ff */
        /* <DEDUP_REMOVED lines=13> */
[----:B------:R-:W-:Y:S01]  /*10e0*/  MOV R10, R8 ;  /* 0x00000008000a7202 */ /* 0x000fe20000000f00 */
[----:B------:R-:W-:Y:S01]  /*10f0*/  IMAD.MOV.U32 R11, RZ, RZ, R9 ;  /* 0x000000ffff0b7224 */ /* 0x000fe200078e0009 */
[----:B------:R-:W-:-:S07]  /*1100*/  MOV R0, 0x1120 ;  /* 0x0000112000007802 */ /* 0x000fce0000000f00 */
[----:B------:R-:W-:Y:S05]  /*1110*/  CALL.REL.NOINC `($__internal_2_$__cuda_sm20_div_rn_f64_full) ;  /* 0x0000000000887944 */ /* 0x000fea0003c00000 */
[----:B------:R-:W-:Y:S02]  /*1120*/  IMAD.MOV.U32 R2, RZ, RZ, R16 ;  /* 0x000000ffff027224 */ /* 0x000fe400078e0010 */
[----:B------:R-:W-:-:S07]  /*1130*/  IMAD.MOV.U32 R3, RZ, RZ, R17 ;  /* 0x000000ffff037224 */ /* 0x000fce00078e0011 */
.L_x_71:
[----:B------:R-:W0:Y:S01]  /*1140*/  MUFU.RSQ64H R5, R3 ;  /* 0x0000000300057308 */ /* 0x000e220000001c00 */
[----:B------:R-:W-:Y:S01]  /*1150*/  IADD3 R4, PT, PT, R3, -0x3500000, RZ ;  /* 0xfcb0000003047810 */ /* 0x000fe20007ffe0ff */
[----:B------:R-:W-:Y:S01]  /*1160*/  IMAD.MOV.U32 R10, RZ, RZ, 0x0 ;  /* 0x00000000ff0a7424 */ /* 0x000fe200078e00ff */
[----:B------:R-:W-:Y:S01]  /*1170*/  BSSY.RECONVERGENT B0, `(.L_x_72) ;  /* 0x0000017000007945 */ /* 0x000fe20003800200 */
[----:B------:R-:W-:Y:S01]  /*1180*/  IMAD.MOV.U32 R11, RZ, RZ, 0x3fd80000 ;  /* 0x3fd80000ff0b7424 */ /* 0x000fe200078e00ff */
[----:B------:R-:W-:Y:S02]  /*1190*/  ISETP.GE.U32.AND P0, PT, R4, 0x7ca00000, PT ;  /* 0x7ca000000400780c */ /* 0x000fe40003f06070 */
[----:B0-----:R-:W-:-:S08]  /*11a0*/  DMUL R8, R4, R4 ;  /* 0x0000000404087228 */ /* 0x001fd00000000000 */
[----:B------:R-:W-:-:S08]  /*11b0*/  DFMA R8, -R8, R2, 1 ;  /* 0x3ff000000808742b */ /* 0x000fd00000000102 */
[----:B------:R-:W-:Y:S02]  /*11c0*/  DFMA R10, R8, R10, 0.5 ;  /* 0x3fe00000080a742b */ /* 0x000fe4000000000a */
[----:B------:R-:W-:-:S08]  /*11d0*/  DMUL R8, R4, R8 ;  /* 0x0000000804087228 */ /* 0x000fd00000000000 */
[----:B------:R-:W-:-:S08]  /*11e0*/  DFMA R12, R10, R8, R4 ;  /* 0x000000080a0c722b */ /* 0x000fd00000000004 */
[----:B------:R-:W-:Y:S02]  /*11f0*/  DMUL R14, R12, R2 ;  /* 0x000000020c0e7228 */ /* 0x000fe40000000000 */
[----:B------:R-:W-:Y:S01]  /*1200*/  VIADD R9, R13, 0xfff00000 ;  /* 0xfff000000d097836 */ /* 0x000fe20000000000 */
[----:B------:R-:W-:-:S05]  /*1210*/  MOV R8, R12 ;  /* 0x0000000c00087202 */ /* 0x000fca0000000f00 */
[----:B------:R-:W-:-:S08]  /*1220*/  DFMA R16, R14, -R14, R2 ;  /* 0x8000000e0e10722b */ /* 0x000fd00000000002 */
[----:B------:R-:W-:Y:S01]  /*1230*/  DFMA R10, R16, R8, R14 ;  /* 0x00000008100a722b */ /* 0x000fe2000000000e */
[----:B------:R-:W-:Y:S10]  /*1240*/  @!P0 BRA `(.L_x_73) ;  /* 0x0000000000248947 */ /* 0x000ff40003800000 */
[----:B------:R-:W-:Y:S02]  /*1250*/  IMAD.MOV.U32 R0, RZ, RZ, R12 ;  /* 0x000000ffff007224 */ /* 0x000fe400078e000c */
        /* <DEDUP_REMOVED lines=8> */
.L_x_73:
[----:B------:R-:W-:Y:S05]  /*12e0*/  BSYNC.RECONVERGENT B0 ;  /* 0x0000000000007941 */ /* 0x000fea0003800200 */
.L_x_72:
[----:B------:R-:W2:Y:S02]  /*12f0*/  LDG.E.64 R2, desc[UR4][R6.64] ;  /* 0x0000000406027981 */ /* 0x000ea4000c1e1b00 */
[----:B--2---:R-:W-:-:S07]  /*1300*/  DMUL R2, R2, R10 ;  /* 0x0000000a02027228 */ /* 0x004fce0000000000 */
[----:B------:R-:W-:Y:S01]  /*1310*/  STG.E.64 desc[UR4][R6.64], R2 ;  /* 0x0000000206007986 */ /* 0x000fe2000c101b04 */
[----:B------:R-:W-:Y:S06]  /*1320*/  BAR.SYNC.DEFER_BLOCKING 0x0 ;  /* 0x0000000000007b1d */ /* 0x000fec0000010000 */
[----:B------:R-:W-:Y:S05]  /*1330*/  EXIT ;  /* 0x000000000000794d */ /* 0x000fea0003800000 */
        .weak           $__internal_2_$__cuda_sm20_div_rn_f64_full
        .type           $__internal_2_$__cuda_sm20_div_rn_f64_full,@function
        .size           $__internal_2_$__cuda_sm20_div_rn_f64_full,($__internal_3_$__cuda_sm20_dsqrt_rn_f64_mediumpath_v1 - $__internal_2_$__cuda_sm20_div_rn_f64_full)
$__internal_2_$__cuda_sm20_div_rn_f64_full:
[C---:B------:R-:W-:Y:S01]  /*1340*/  FSETP.GEU.AND P0, PT, |R11|.reuse, 1.469367938527859385e-39, PT ;  /* 0x001000000b00780b */ /* 0x040fe20003f0e200 */
[----:B------:R-:W-:Y:S01]  /*1350*/  IMAD.MOV.U32 R18, RZ, RZ, 0x1 ;  /* 0x00000001ff127424 */ /* 0x000fe200078e00ff */
[----:B------:R-:W-:Y:S01]  /*1360*/  LOP3.LUT R2, R11, 0x800fffff, RZ, 0xc0, !PT ;  /* 0x800fffff0b027812 */ /* 0x000fe200078ec0ff */
[----:B------:R-:W-:Y:S01]  /*1370*/  BSSY.RECONVERGENT B1, `(.L_x_74) ;  /* 0x0000054000017945 */ /* 0x000fe20003800200 */
[C---:B------:R-:W-:Y:S02]  /*1380*/  FSETP.GEU.AND P2, PT, |R13|.reuse, 1.469367938527859385e-39, PT ;  /* 0x001000000d00780b */ /* 0x040fe40003f4e200 */
[----:B------:R-:W-:Y:S02]  /*1390*/  LOP3.LUT R3, R2, 0x3ff00000, RZ, 0xfc, !PT ;  /* 0x3ff0000002037812 */ /* 0x000fe400078efcff */
[----:B------:R-:W-:Y:S02]  /*13a0*/  MOV R2, R10 ;  /* 0x0000000a00027202 */ /* 0x000fe40000000f00 */
[----:B------:R-:W-:-:S02]  /*13b0*/  LOP3.LUT R16, R13, 0x7ff00000, RZ, 0xc0, !PT ;  /* 0x7ff000000d107812 */ /* 0x000fc400078ec0ff */
[C---:B------:R-:W-:Y:S01]  /*13c0*/  LOP3.LUT R25, R11.reuse, 0x7ff00000, RZ, 0xc0, !PT ;  /* 0x7ff000000b197812 */ /* 0x040fe200078ec0ff */
[----:B------:R-:W-:Y:S02]  /*13d0*/  @!P0 DMUL R2, R10, 8.98846567431157953865e+307 ;  /* 0x7fe000000a028828 */ /* 0x000fe40000000000 */
[----:B------:R-:W-:Y:S01]  /*13e0*/  IMAD.MOV.U32 R24, RZ, RZ, R16 ;  /* 0x000000ffff187224 */ /* 0x000fe200078e0010 */
[C---:B------:R-:W-:Y:S02]  /*13f0*/  ISETP.GE.U32.AND P1, PT, R16.reuse, R25, PT ;  /* 0x000000191000720c */ /* 0x040fe40003f26070 */
[----:B------:R-:W-:Y:S01]  /*1400*/  @!P2 LOP3.LUT R17, R11, 0x7ff00000, RZ, 0xc0, !PT ;  /* 0x7ff000000b11a812 */ /* 0x000fe200078ec0ff */
[----:B------:R-:W0:Y:S03]  /*1410*/  MUFU.RCP64H R19, R3 ;  /* 0x0000000300137308 */ /* 0x000e260000001800 */
[----:B------:R-:W-:Y:S01]  /*1420*/  @!P2 ISETP.GE.U32.AND P3, PT, R16, R17, PT ;  /* 0x000000111000a20c */ /* 0x000fe20003f66070 */
[----:B------:R-:W-:Y:S01]  /*1430*/  IMAD.MOV.U32 R17, RZ, RZ, 0x1ca00000 ;  /* 0x1ca00000ff117424 */ /* 0x000fe200078e00ff */
[----:B------:R-:W-:-:S04]  /*1440*/  @!P0 LOP3.LUT R25, R3, 0x7ff00000, RZ, 0xc0, !PT ;  /* 0x7ff0000003198812 */ /* 0x000fc800078ec0ff */
[----:B------:R-:W-:-:S04]  /*1450*/  @!P2 SEL R21, R17, 0x63400000, !P3 ;  /* 0x634000001115a807 */ /* 0x000fc80005800000 */
[----:B------:R-:W-:Y:S01]  /*1460*/  @!P2 LOP3.LUT R22, R21, 0x80000000, R13, 0xf8, !PT ;  /* 0x800000001516a812 */ /* 0x000fe200078ef80d */
[----:B0-----:R-:W-:-:S03]  /*1470*/  DFMA R14, R18, -R2, 1 ;  /* 0x3ff00000120e742b */ /* 0x001fc60000000802 */
[----:B------:R-:W-:Y:S02]  /*1480*/  @!P2 LOP3.LUT R23, R22, 0x100000, RZ, 0xfc, !PT ;  /* 0x001000001617a812 */ /* 0x000fe400078efcff */
[----:B------:R-:W-:-:S03]  /*1490*/  @!P2 MOV R22, RZ ;  /* 0x000000ff0016a202 */ /* 0x000fc60000000f00 */
        /* <DEDUP_REMOVED lines=9> */
[----:B------:R-:W-:Y:S02]  /*1530*/  DMUL R18, R20, R14 ;  /* 0x0000000e14127228 */ /* 0x000fe40000000000 */
[----:B------:R-:W-:-:S05]  /*1540*/  VIADD R26, R24, 0xffffffff ;  /* 0xffffffff181a7836 */ /* 0x000fca0000000000 */
[----:B------:R-:W-:Y:S01]  /*1550*/  ISETP.GT.U32.AND P0, PT, R26, 0x7feffffe, PT ;  /* 0x7feffffe1a00780c */ /* 0x000fe20003f04070 */
[----:B------:R-:W-:Y:S01]  /*1560*/  VIADD R26, R25, 0xffffffff ;  /* 0xffffffff191a7836 */ /* 0x000fe20000000000 */
[----:B------:R-:W-:-:S04]  /*1570*/  DFMA R22, R18, -R2, R14 ;  /* 0x800000021216722b */ /* 0x000fc8000000000e */
[----:B------:R-:W-:-:S04]  /*1580*/  ISETP.GT.U32.OR P0, PT, R26, 0x7feffffe, P0 ;  /* 0x7feffffe1a00780c */ /* 0x000fc80000704470 */
[----:B------:R-:W-:-:S09]  /*1590*/  DFMA R22, R20, R22, R18 ;  /* 0x000000161416722b */ /* 0x000fd20000000012 */
[----:B------:R-:W-:Y:S05]  /*15a0*/  @P0 BRA `(.L_x_75) ;  /* 0x00000000006c0947 */ /* 0x000fea0003800000 */
[----:B------:R-:W-:Y:S01]  /*15b0*/  LOP3.LUT R13, R11, 0x7ff00000, RZ, 0xc0, !PT ;  /* 0x7ff000000b0d7812 */ /* 0x000fe200078ec0ff */
[----:B------:R-:W-:-:S03]  /*15c0*/  IMAD.MOV.U32 R18, RZ, RZ, RZ ;  /* 0x000000ffff127224 */ /* 0x000fc600078e00ff */
[CC--:B------:R-:W-:Y:S02]  /*15d0*/  VIADDMNMX R12, R16.reuse, -R13.reuse, 0xb9600000, !PT ;  /* 0xb9600000100c7446 */ /* 0x0c0fe4000780090d */
[----:B------:R-:W-:Y:S02]  /*15e0*/  ISETP.GE.U32.AND P0, PT, R16, R13, PT ;  /* 0x0000000d1000720c */ /* 0x000fe40003f06070 */
[----:B------:R-:W-:Y:S02]  /*15f0*/  VIMNMX R12, PT, PT, R12, 0x46a00000, PT ;  /* 0x46a000000c0c7848 */ /* 0x000fe40003fe0100 */
[----:B------:R-:W-:-:S04]  /*1600*/  SEL R17, R17, 0x63400000, !P0 ;  /* 0x6340000011117807 */ /* 0x000fc80004000000 */
[----:B------:R-:W-:-:S05]  /*1610*/  IADD3 R12, PT, PT, -R17, R12, RZ ;  /* 0x0000000c110c7210 */ /* 0x000fca0007ffe1ff */
        /* <DEDUP_REMOVED lines=20> */
.L_x_75:
        /* <DEDUP_REMOVED lines=11> */
[----:B------:R-:W-:Y:S02]  /*1810*/  @P0 LOP3.LUT R2, R17, 0x7ff00000, RZ, 0xfc, !PT ;  /* 0x7ff0000011020812 */ /* 0x000fe400078efcff */
[----:B------:R-:W-:Y:S01]  /*1820*/  @!P0 MOV R16, RZ ;  /* 0x000000ff00108202 */ /* 0x000fe20000000f00 */
[----:B------:R-:W-:Y:S02]  /*1830*/  @P0 IMAD.MOV.U32 R16, RZ, RZ, RZ ;  /* 0x000000ffff100224 */ /* 0x000fe400078e00ff */
[----:B------:R-:W-:Y:S01]  /*1840*/  @P0 IMAD.MOV.U32 R17, RZ, RZ, R2 ;  /* 0x000000ffff110224 */ /* 0x000fe200078e0002 */
[----:B------:R-:W-:Y:S06]  /*1850*/  BRA `(.L_x_76) ;  /* 0x0000000000147947 */ /* 0x000fec0003800000 */
.L_x_78:
[----:B------:R-:W-:Y:S01]  /*1860*/  LOP3.LUT R17, R11, 0x80000, RZ, 0xfc, !PT ;  /* 0x000800000b117812 */ /* 0x000fe200078efcff */
[----:B------:R-:W-:Y:S01]  /*1870*/  IMAD.MOV.U32 R16, RZ, RZ, R10 ;  /* 0x000000ffff107224 */ /* 0x000fe200078e000a */
[----:B------:R-:W-:Y:S06]  /*1880*/  BRA `(.L_x_76) ;  /* 0x0000000000087947 */ /* 0x000fec0003800000 */
.L_x_77:
[----:B------:R-:W-:Y:S02]  /*1890*/  LOP3.LUT R17, R13, 0x80000, RZ, 0xfc, !PT ;  /* 0x000800000d117812 */ /* 0x000fe400078efcff */
[----:B------:R-:W-:-:S07]  /*18a0*/  MOV R16, R12 ;  /* 0x0000000c00107202 */ /* 0x000fce0000000f00 */
.L_x_76:
[----:B------:R-:W-:Y:S05]  /*18b0*/  BSYNC.RECONVERGENT B1 ;  /* 0x0000000000017941 */ /* 0x000fea0003800200 */
.L_x_74:
[----:B------:R-:W-:Y:S02]  /*18c0*/  IMAD.MOV.U32 R2, RZ, RZ, R0 ;  /* 0x000000ffff027224 */ /* 0x000fe400078e0000 */
[----:B------:R-:W-:-:S04]  /*18d0*/  IMAD.MOV.U32 R3, RZ, RZ, 0x0 ;  /* 0x00000000ff037424 */ /* 0x000fc800078e00ff */
[----:B------:R-:W-:Y:S05]  /*18e0*/  RET.REL.NODEC R2 `(_Z9rescale_TPdS_S_S_S_S_S_S_S_S_S_S_) ;  /* 0xffffffe402c47950 */ /* 0x000fea0003c3ffff */
        .weak           $__internal_3_$__cuda_sm20_dsqrt_rn_f64_mediumpath_v1
        .type           $__internal_3_$__cuda_sm20_dsqrt_rn_f64_mediumpath_v1,@function
        .size           $__internal_3_$__cuda_sm20_dsqrt_rn_f64_mediumpath_v1,(.L_x_95 - $__internal_3_$__cuda_sm20_dsqrt_rn_f64_mediumpath_v1)
$__internal_3_$__cuda_sm20_dsqrt_rn_f64_mediumpath_v1:
[----:B------:R-:W-:Y:S01]  /*18f0*/  ISETP.GE.U32.AND P0, PT, R16, -0x3400000, PT ;  /* 0xfcc000001000780c */ /* 0x000fe20003f06070 */
[----:B------:R-:W-:Y:S01]  /*1900*/  BSSY.RECONVERGENT B1, `(.L_x_79) ;  /* 0x0000028000017945 */ /* 0x000fe20003800200 */
[----:B------:R-:W-:Y:S01]  /*1910*/  IMAD.MOV.U32 R16, RZ, RZ, R2 ;  /* 0x000000ffff107224 */ /* 0x000fe200078e0002 */
[----:B------:R-:W-:Y:S01]  /*1920*/  MOV R17, R11 ;  /* 0x0000000b00117202 */ /* 0x000fe20000000f00 */
[----:B------:R-:W-:Y:S02]  /*1930*/  IMAD.MOV.U32 R2, RZ, RZ, R12 ;  /* 0x000000ffff027224 */ /* 0x000fe400078e000c */
[----:B------:R-:W-:Y:S02]  /*1940*/  IMAD.MOV.U32 R12, RZ, RZ, R0 ;  /* 0x000000ffff0c7224 */ /* 0x000fe400078e0000 */
[----:B------:R-:W-:-:S05]  /*1950*/  IMAD.MOV.U32 R11, RZ, RZ, R15 ;  /* 0x000000ffff0b7224 */ /* 0x000fca00078e000f */
[----:B------:R-:W-:Y:S05]  /*1960*/  @!P0 BRA `(.L_x_80) ;  /* 0x0000000000208947 */ /* 0x000fea0003800000 */
[----:B------:R-:W-:-:S10]  /*1970*/  DFMA.RM R2, R2, R12, R10 ;  /* 0x0000000c0202722b */ /* 0x000fd4000000400a */
[----:B------:R-:W-:-:S04]  /*1980*/  IADD3 R10, P0, PT, R2, 0x1, RZ ;  /* 0x00000001020a7810 */ /* 0x000fc80007f1e0ff */
[----:B------:R-:W-:-:S06]  /*1990*/  IADD3.X R11, PT, PT, RZ, R3, RZ, P0, !PT ;  /* 0x00000003ff0b7210 */ /* 0x000fcc00007fe4ff */
[----:B------:R-:W-:-:S08]  /*19a0*/  DFMA.RP R16, -R2, R10, R16 ;  /* 0x0000000a0210722b */ /* 0x000fd00000008110 */
[----:B------:R-:W-:-:S06]  /*19b0*/  DSETP.GT.AND P0, PT, R16, RZ, PT ;  /* 0x000000ff1000722a */ /* 0x000fcc0003f04000 */
[----:B------:R-:W-:Y:S02]  /*19c0*/  FSEL R2, R10, R2, P0 ;  /* 0x000000020a027208 */ /* 0x000fe40000000000 */
[----:B------:R-:W-:Y:S01]  /*19d0*/  FSEL R3, R11, R3, P0 ;  /* 0x000000030b037208 */ /* 0x000fe20000000000 */
[----:B------:R-:W-:Y:S06]  /*19e0*/  BRA `(.L_x_81) ;  /* 0x0000000000647947 */ /* 0x000fec0003800000 */
.L_x_80:
        /* <DEDUP_REMOVED lines=9> */
[----:B------:R-:W-:Y:S01]  /*1a80*/  IMAD.MOV.U32 R2, RZ, RZ, RZ ;  /* 0x000000ffff027224 */ /* 0x000fe200078e00ff */
[----:B------:R-:W-:Y:S01]  /*1a90*/  MOV R12, 0x0 ;  /* 0x00000000000c7802 */ /* 0x000fe20000000f00 */
[----:B------:R-:W-:-:S03]  /*1aa0*/  IMAD.MOV.U32 R13, RZ, RZ, 0x3fd80000 ;  /* 0x3fd80000ff0d7424 */ /* 0x000fc600078e00ff */
        /* <DEDUP_REMOVED lines=12> */
.L_x_82:
[----:B------:R-:W-:-:S11]  /*1b70*/  DADD R2, R16, R16 ;  /* 0x0000000010027229 */ /* 0x000fd60000000010 */
.L_x_81:
[----:B------:R-:W-:Y:S05]  /*1b80*/  BSYNC.RECONVERGENT B1 ;  /* 0x0000000000017941 */ /* 0x000fea0003800200 */
.L_x_79:
[----:B------:R-:W-:Y:S01]  /*1b90*/  IMAD.MOV.U32 R15, RZ, RZ, 0x0 ;  /* 0x00000000ff0f7424 */ /* 0x000fe200078e00ff */
[----:B------:R-:W-:Y:S01]  /*1ba0*/  MOV R10, R2 ;  /* 0x00000002000a7202 */ /* 0x000fe20000000f00 */
[----:B------:R-:W-:Y:S02]  /*1bb0*/  IMAD.MOV.U32 R11, RZ, RZ, R3 ;  /* 0x000000ffff0b7224 */ /* 0x000fe400078e0003 */
[----:B------:R-:W-:Y:S05]  /*1bc0*/  RET.REL.NODEC R14 `(_Z9rescale_TPdS_S_S_S_S_S_S_S_S_S_S_) ;  /* 0xffffffe40e0c7950 */ /* 0x000fea0003c3ffff */
.L_x_83:
        /* <DEDUP_REMOVED lines=11> */
.L_x_95:


//--------------------- .text._Z10Pos_periodPdS_S_S_S_S_S_S_S_Pi --------------------------
	.section	.text._Z10Pos_periodPdS_S_S_S_S_S_S_S_Pi,"ax",@progbits
	.align	128
        .global         _Z10Pos_periodPdS_S_S_S_S_S_S_S_Pi
        .type           _Z10Pos_periodPdS_S_S_S_S_S_S_S_Pi,@function
        .size           _Z10Pos_periodPdS_S_S_S_S_S_S_S_Pi,(.L_x_100 - _Z10Pos_periodPdS_S_S_S_S_S_S_S_Pi)
        .other          _Z10Pos_periodPdS_S_S_S_S_S_S_S_Pi,@"STO_CUDA_ENTRY STV_DEFAULT"
_Z10Pos_periodPdS_S_S_S_S_S_S_S_Pi:
.text._Z10Pos_periodPdS_S_S_S_S_S_S_S_Pi:
[----:B------:R-:W-:Y:S01]  /*0000*/  LDC R1, c[0x0][0x37c] ;  /* 0x0000df00ff017b82 */ /* 0x000fe20000000800 */
[----:B------:R-:W0:Y:S02]  /*0010*/  S2R R0, SR_TID.X ;  /* 0x0000000000007919 */ /* 0x000e240000002100 */
[----:B0-----:R-:W-:-:S13]  /*0020*/  ISETP.GT.U32.AND P0, PT, R0, 0x1b0, PT ;  /* 0x000001b00000780c */ /* 0x001fda0003f04070 */
[----:B------:R-:W-:Y:S05]  /*0030*/  @P0 EXIT ;  /* 0x000000000000094d */ /* 0x000fea0003800000 */
[----:B------:R-:W0:Y:S01]  /*0040*/  LDC.64 R4, c[0x0][0x380] ;  /* 0x0000e000ff047b82 */ /* 0x000e220000000a00 */
[----:B------:R-:W1:Y:S07]  /*0050*/  LDCU.64 UR6, c[0x0][0x358] ;  /* 0x00006b00ff0677ac */ /* 0x000e6e0008000a00 */
[----:B------:R-:W2:Y:S01]  /*0060*/  LDC.64 R2, c[0x0][0x398] ;  /* 0x0000e600ff027b82 */ /* 0x000ea20000000a00 */
[----:B0-----:R-:W-:-:S05]  /*0070*/  IMAD.WIDE.U32 R4, R0, 0x8, R4 ;  /* 0x0000000800047825 */ /* 0x001fca00078e0004 */
[----:B-1----:R-:W3:Y:S04]  /*0080*/  LDG.E.64 R6, desc[UR6][R4.64] ;  /* 0x0000000604067981 */ /* 0x002ee8000c1e1b00 */
[----:B--2---:R-:W3:Y:S01]  /*0090*/  LDG.E.64 R8, desc[UR6][R2.64] ;  /* 0x0000000602087981 */ /* 0x004ee2000c1e1b00 */
[----:B------:R-:W-:Y:S01]  /*00a0*/  BSSY.RECONVERGENT B0, `(.L_x_84) ;  /* 0x0000022000007945 */ /* 0x000fe20003800200 */
[----:B---3--:R-:W-:-:S14]  /*00b0*/  DSETP.GEU.AND P0, PT, R6, R8, PT ;  /* 0x000000080600722a */ /* 0x008fdc0003f0e000 */
[----:B------:R-:W-:Y:S05]  /*00c0*/  @P0 BRA `(.L_x_85) ;  /* 0x00000000003c0947 */ /* 0x000fea0003800000 */
[----:B------:R-:W2:Y:S01]  /*00d0*/  LDG.E.64 R10, desc[UR6][R2.64+0x8] ;  /* 0x00000806020a7981 */ /* 0x000ea2000c1e1b00 */
[----:B------:R-:W-:Y:S01]  /*00e0*/  ISETP.NE.AND P0, PT, R0, 0x1b0, PT ;  /* 0x000001b00000780c */ /* 0x000fe20003f05270 */
[----:B--2---:R-:W-:-:S08]  /*00f0*/  DADD R10, -R8, R10 ;  /* 0x00000000080a7229 */ /* 0x004fd0000000010a */
[----:B------:R-:W-:-:S07]  /*0100*/  DADD R10, R6, R10 ;  /* 0x00000000060a7229 */ /* 0x000fce000000000a */
[----:B------:R0:W-:Y:S01]  /*0110*/  STG.E.64 desc[UR6][R4.64], R10 ;  /* 0x0000000a04007986 */ /* 0x0001e2000c101b06 */
[----:B------:R-:W-:Y:S05]  /*0120*/  @!P0 BRA `(.L_x_86) ;  /* 0x0000000000648947 */ /* 0x000fea0003800000 */
[----:B------:R-:W1:Y:S01]  /*0130*/  LDC.64 R8, c[0x0][0x3b0] ;  /* 0x0000ec00ff087b82 */ /* 0x000e620000000a00 */
[----:B0-----:R-:W2:Y:S04]  /*0140*/  LDG.E.64 R4, desc[UR6][R2.64+0x8] ;  /* 0x0000080602047981 */ /* 0x001ea8000c1e1b00 */
[----:B------:R-:W2:Y:S01]  /*0150*/  LDG.E.64 R6, desc[UR6][R2.64] ;  /* 0x0000000602067981 */ /* 0x000ea2000c1e1b00 */
[----:B-1----:R-:W-:-:S05]  /*0160*/  IMAD.WIDE.U32 R8, R0, 0x8, R8 ;  /* 0x0000000800087825 */ /* 0x002fca00078e0008 */
[----:B------:R-:W3:Y:S01]  /*0170*/  LDG.E.64 R10, desc[UR6][R8.64] ;  /* 0x00000006080a7981 */ /* 0x000ee2000c1e1b00 */
[----:B--2---:R-:W-:-:S08]  /*0180*/  DADD R4, R4, -R6 ;  /* 0x0000000004047229 */ /* 0x004fd00000000806 */
[----:B---3--:R-:W-:-:S07]  /*0190*/  DADD R4, R4, R10 ;  /* 0x0000000004047229 */ /* 0x008fce000000000a */
[----:B------:R1:W-:Y:S01]  /*01a0*/  STG.E.64 desc[UR6][R8.64], R4 ;  /* 0x0000000408007986 */ /* 0x0003e2000c101b06 */
[----:B------:R-:W-:Y:S05]  /*01b0*/  BRA `(.L_x_86) ;  /* 0x0000000000407947 */ /* 0x000fea0003800000 */
.L_x_85:
[----:B------:R-:W2:Y:S02]  /*01c0*/  LDG.E.64 R10, desc[UR6][R2.64+0x8] ;  /* 0x00000806020a7981 */ /* 0x000ea4000c1e1b00 */
[----:B--2---:R-:W-:-:S14]  /*01d0*/  DSETP.GE.AND P0, PT, R6, R10, PT ;  /* 0x0000000a0600722a */ /* 0x004fdc0003f06000 */
[----:B------:R-:W-:Y:S05]  /*01e0*/  @!P0 BRA `(.L_x_86) ;  /* 0x0000000000348947 */ /* 0x000fea0003800000 */
[----:B------:R-:W-:Y:S01]  /*01f0*/  DADD R8, -R8, R10 ;  /* 0x0000000008087229 */ /* 0x000fe2000000010a */
[----:B------:R-:W-:-:S07]  /*0200*/  ISETP.NE.AND P0, PT, R0, 0x1b0, PT ;  /* 0x000001b00000780c */ /* 0x000fce0003f05270 */
[----:B------:R-:W-:-:S07]  /*0210*/  DADD R8, R6, -R8 ;  /* 0x0000000006087229 */ /* 0x000fce0000000808 */
[----:B------:R2:W-:Y:S01]  /*0220*/  STG.E.64 desc[UR6][R4.64], R8 ;  /* 0x0000000804007986 */ /* 0x0005e2000c101b06 */
[----:B------:R-:W-:Y:S05]  /*0230*/  @!P0 BRA `(.L_x_86) ;  /* 0x0000000000208947 */ /* 0x000fea0003800000 */
[----:B--2---:R-:W0:Y:S01]  /*0240*/  LDC.64 R8, c[0x0][0x3b0] ;  /* 0x0000ec00ff087b82 */ /* 0x004e220000000a00 */
[----:B------:R-:W2:Y:S04]  /*0250*/  LDG.E.64 R4, desc[UR6][R2.64+0x8] ;  /* 0x0000080602047981 */ /* 0x000ea8000c1e1b00 */
[----:B------:R-:W2:Y:S01]  /*0260*/  LDG.E.64 R6, desc[UR6][R2.64] ;  /* 0x0000000602067981 */ /* 0x000ea2000c1e1b00 */
[----:B0-----:R-:W-:-:S05]  /*0270*/  IMAD.WIDE.U32 R10, R0, 0x8, R8 ;  /* 0x00000008000a7825 */ /* 0x001fca00078e0008 */
[----:B------:R-:W3:Y:S01]  /*0280*/  LDG.E.64 R8, desc[UR6][R10.64] ;  /* 0x000000060a087981 */ /* 0x000ee2000c1e1b00 */
[----:B--2---:R-:W-:-:S08]  /*0290*/  DADD R4, R4, -R6 ;  /* 0x0000000004047229 */ /* 0x004fd00000000806 */
[----:B---3--:R-:W-:-:S07]  /*02a0*/  DADD R4, -R4, R8 ;  /* 0x0000000004047229 */ /* 0x008fce0000000108 */
[----:B------:R3:W-:Y:S04]  /*02b0*/  STG.E.64 desc[UR6][R10.64], R4 ;  /* 0x000000040a007986 */ /* 0x0007e8000c101b06 */
.L_x_86:
[----:B------:R-:W-:Y:S05]  /*02c0*/  BSYNC.RECONVERGENT B0 ;  /* 0x0000000000007941 */ /* 0x000fea0003800200 */
.L_x_84:
[----:B0123--:R-:W0:Y:S08]  /*02d0*/  LDC.64 R4, c[0x0][0x388] ;  /* 0x0000e200ff047b82 */ /* 0x00fe300000000a00 */
[----:B------:R-:W1:Y:S01]  /*02e0*/  LDC.64 R2, c[0x0][0x3a0] ;  /* 0x0000e800ff027b82 */ /* 0x000e620000000a00 */
[----:B0-----:R-:W-:-:S05]  /*02f0*/  IMAD.WIDE.U32 R4, R0, 0x8, R4 ;  /* 0x0000000800047825 */ /* 0x001fca00078e0004 */
[----:B------:R-:W2:Y:S04]  /*0300*/  LDG.E.64 R6, desc[UR6][R4.64] ;  /* 0x0000000604067981 */ /* 0x000ea8000c1e1b00 */
[----:B-1----:R-:W2:Y:S01]  /*0310*/  LDG.E.64 R8, desc[UR6][R2.64] ;  /* 0x0000000602087981 */ /* 0x002ea2000c1e1b00 */
[----:B------:R-:W-:Y:S01]  /*0320*/  BSSY.RECONVERGENT B0, `(.L_x_87) ;  /* 0x0000022000007945 */ /* 0x000fe20003800200 */
[----:B--2---:R-:W-:-:S14]  /*0330*/  DSETP.GEU.AND P0, PT, R6, R8, PT ;  /* 0x000000080600722a */ /* 0x004fdc0003f0e000 */
[----:B------:R-:W-:Y:S05]  /*0340*/  @P0 BRA `(.L_x_88) ;  /* 0x00000000003c0947 */ /* 0x000fea0003800000 */
[----:B------:R-:W2:Y:S01]  /*0350*/  LDG.E.64 R10, desc[UR6][R2.64+0x8] ;  /* 0x00000806020a7981 */ /* 0x000ea2000c1e1b00 */
[----:B------:R-:W-:Y:S01]  /*0360*/  ISETP.NE.AND P0, PT, R0, 0x1b0, PT ;  /* 0x000001b00000780c */ /* 0x000fe20003f05270 */
[----:B--2---:R-:W-:-:S08]  /*0370*/  DADD R10, -R8, R10 ;  /* 0x00000000080a7229 */ /* 0x004fd0000000010a */
[----:B------:R-:W-:-:S07]  /*0380*/  DADD R10, R6, R10 ;  /* 0x00000000060a7229 */ /* 0x000fce000000000a */
[----:B------:R2:W-:Y:S01]  /*0390*/  STG.E.64 desc[UR6][R4.64], R10 ;  /* 0x0000000a04007986 */ /* 0x0005e2000c101b06 */
[----:B------:R-:W-:Y:S05]  /*03a0*/  @!P0 BRA `(.L_x_89) ;  /* 0x0000000000648947 */ /* 0x000fea0003800000 */
[----:B------:R-:W0:Y:S01]  /*03b0*/  LDC.64 R8, c[0x0][0x3b8] ;  /* 0x0000ee00ff087b82 */ /* 0x000e220000000a00 */
[----:B--2---:R-:W2:Y:S04]  /*03c0*/  LDG.E.64 R4, desc[UR6][R2.64+0x8] ;  /* 0x0000080602047981 */ /* 0x004ea8000c1e1b00 */
[----:B------:R-:W2:Y:S01]  /*03d0*/  LDG.E.64 R6, desc[UR6][R2.64] ;  /* 0x0000000602067981 */ /* 0x000ea2000c1e1b00 */
[----:B0-----:R-:W-:-:S05]  /*03e0*/  IMAD.WIDE.U32 R8, R0, 0x8, R8 ;  /* 0x0000000800087825 */ /* 0x001fca00078e0008 */
[----:B------:R-:W3:Y:S01]  /*03f0*/  LDG.E.64 R10, desc[UR6][R8.64] ;  /* 0x00000006080a7981 */ /* 0x000ee2000c1e1b00 */
[----:B--2---:R-:W-:-:S08]  /*0400*/  DADD R4, R4, -R6 ;  /* 0x0000000004047229 */ /* 0x004fd00000000806 */
[----:B---3--:R-:W-:-:S07]  /*0410*/  DADD R4, R4, R10 ;  /* 0x0000000004047229 */ /* 0x008fce000000000a */
[----:B------:R3:W-:Y:S01]  /*0420*/  STG.E.64 desc[UR6][R8.64], R4 ;  /* 0x0000000408007986 */ /* 0x0007e2000c101b06 */
[----:B------:R-:W-:Y:S05]  /*0430*/  BRA `(.L_x_89) ;  /* 0x0000000000407947 */ /* 0x000fea0003800000 */
.L_x_88:
        /* <DEDUP_REMOVED lines=8> */
[----:B0-----:R-:W0:Y:S01]  /*04c0*/  LDC.64 R8, c[0x0][0x3b8] ;  /* 0x0000ee00ff087b82 */ /* 0x001e220000000a00 */
[----:B------:R-:W2:Y:S04]  /*04d0*/  LDG.E.64 R4, desc[UR6][R2.64+0x8] ;  /* 0x0000080602047981 */ /* 0x000ea8000c1e1b00 */
[----:B------:R-:W2:Y:S01]  /*04e0*/  LDG.E.64 R6, desc[UR6][R2.64] ;  /* 0x0000000602067981 */ /* 0x000ea2000c1e1b00 */
[----:B0-----:R-:W-:-:S05]  /*04f0*/  IMAD.WIDE.U32 R10, R0, 0x8, R8 ;  /* 0x00000008000a7825 */ /* 0x001fca00078e0008 */
[----:B------:R-:W3:Y:S01]  /*0500*/  LDG.E.64 R8, desc[UR6][R10.64] ;  /* 0x000000060a087981 */ /* 0x000ee2000c1e1b00 */
[----:B--2---:R-:W-:-:S08]  /*0510*/  DADD R4, R4, -R6 ;  /* 0x0000000004047229 */ /* 0x004fd00000000806 */
[----:B---3--:R-:W-:-:S07]  /*0520*/  DADD R4, -R4, R8 ;  /* 0x0000000004047229 */ /* 0x008fce0000000108 */
[----:B------:R1:W-:Y:S04]  /*0530*/  STG.E.64 desc[UR6][R10.64], R4 ;  /* 0x000000040a007986 */ /* 0x0003e8000c101b06 */
.L_x_89:
[----:B------:R-:W-:Y:S05]  /*0540*/  BSYNC.RECONVERGENT B0 ;  /* 0x0000000000007941 */ /* 0x000fea0003800200 */
.L_x_87:
[----:B------:R-:W4:Y:S02]  /*0550*/  LDC.64 R2, c[0x0][0x390] ;  /* 0x0000e400ff027b82 */ /* 0x000f240000000a00 */
[----:B----4-:R-:W-:-:S06]  /*0560*/  IMAD.WIDE.U32 R2, R0, 0x8, R2 ;  /* 0x0000000800027825 */ /* 0x010fcc00078e0002 */
[----:B------:R-:W0:Y:S01]  /*0570*/  LDG.E.64 R2, desc[UR6][R2.64] ;  /* 0x0000000602027981 */ /* 0x000e22000c1e1b00 */
[----:B------:R-:W-:Y:S01]  /*0580*/  IMAD.MOV.U32 R7, RZ, RZ, 0x3fe00000 ;  /* 0x3fe00000ff077424 */ /* 0x000fe200078e00ff */
[----:B------:R-:W-:Y:S01]  /*0590*/  MOV R6, RZ ;  /* 0x000000ff00067202 */ /* 0x000fe20000000f00 */
[----:B------:R-:W-:Y:S01]  /*05a0*/  VOTEU.ANY UR4, UPT, PT ;  /* 0x0000000000047886 */ /* 0x000fe200038e0100 */
[----:B------:R-:W4:Y:S01]  /*05b0*/  S2R R0, SR_LANEID ;  /* 0x0000000000007919 */ /* 0x000f220000000000 */
[----:B------:R-:W-:-:S06]  /*05c0*/  UFLO.U32 UR4, UR4 ;  /* 0x00000004000472bd */ /* 0x000fcc00080e0000 */
[----:B----4-:R-:W-:Y:S01]  /*05d0*/  ISETP.EQ.U32.AND P0, PT, R0, UR4, PT ;  /* 0x0000000400007c0c */ /* 0x010fe2000bf02070 */
[----:B0123--:R-:W-:-:S10]  /*05e0*/  DMUL R4, R2, 1000 ;  /* 0x408f400002047828 */ /* 0x00ffd40000000000 */
[----:B------:R-:W-:-:S06]  /*05f0*/  LOP3.LUT R7, R7, 0x80000000, R5, 0xb8, !PT ;  /* 0x8000000007077812 */ /* 0x000fcc00078eb805 */
[----:B------:R-:W-:Y:S01]  /*0600*/  DADD.RZ R4, R4, R6 ;  /* 0x0000000004047229 */ /* 0x000fe2000000c006 */
[----:B------:R-:W0:Y:S09]  /*0610*/  LDC.64 R6, c[0x0][0x3c8] ;  /* 0x0000f200ff067b82 */ /* 0x000e320000000a00 */
[----:B------:R-:W1:Y:S02]  /*0620*/  F2I.F64.TRUNC R4, R4 ;  /* 0x0000000400047311 */ /* 0x000e64000030d100 */
[----:B-1----:R-:W-:-:S13]  /*0630*/  CREDUX.MIN.S32 UR5, R4 ;  /* 0x00000000040572cc */ /* 0x002fda0000008200 */
[----:B------:R-:W-:-:S05]  /*0640*/  IMAD.U32 R3, RZ, RZ, UR5 ;  /* 0x00000005ff037e24 */ /* 0x000fca000f8e00ff */
[----:B0-----:R-:W-:Y:S01]  /*0650*/  @P0 REDG.E.MIN.S32.STRONG.GPU desc[UR6][R6.64], R3 ;  /* 0x000000030600098e */ /* 0x001fe2000c92e306 */
[----:B------:R-:W-:Y:S06]  /*0660*/  BAR.SYNC.DEFER_BLOCKING 0x0 ;  /* 0x0000000000007b1d */ /* 0x000fec0000010000 */
[----:B------:R-:W-:Y:S05]  /*0670*/  EXIT ;  /* 0x000000000000794d */ /* 0x000fea0003800000 */
.L_x_90:
        /* <DEDUP_REMOVED lines=16> */
.L_x_100:


//--------------------- .nv.shared.reserved.0     --------------------------
	.section	.nv.shared.reserved.0,"aw",@nobits
	.weak		__nv_reservedSMEM_offset_0_alias
	.size		__nv_reservedSMEM_offset_0_alias, 0, 64
	.other		__nv_reservedSMEM_offset_0_alias,@"STO_CUDA_RESERVED_SHARED STV_DEFAULT"
__nv_reservedSMEM_offset_0_alias:
	.zero		0
	.zero		64


//--------------------- .nv.constant0._Z10Verlet_VelPdS_S_S_S_S_S_S_S_S_ --------------------------
	.section	.nv.constant0._Z10Verlet_VelPdS_S_S_S_S_S_S_S_S_,"a",@progbits
	.sectionflags	@""
	.align	4
.nv.constant0._Z10Verlet_VelPdS_S_S_S_S_S_S_S_S_:
	.zero		976


//--------------------- .nv.constant0._Z10Verlet_PosPdS_S_S_S_S_S_S_S_S_ --------------------------
	.section	.nv.constant0._Z10Verlet_PosPdS_S_S_S_S_S_S_S_S_,"a",@progbits
	.sectionflags	@""
	.align	4
.nv.constant0._Z10Verlet_PosPdS_S_S_S_S_S_S_S_S_:
	.zero		976


//--------------------- .nv.constant0._Z19Acceleration_periodPdS_S_S_S_S_S_S_S_S_S_S_S_S_S_S_S_ --------------------------
	.section	.nv.constant0._Z19Acceleration_periodPdS_S_S_S_S_S_S_S_S_S_S_S_S_S_S_S_,"a",@progbits
	.sectionflags	@""
	.align	4
.nv.constant0._Z19Acceleration_periodPdS_S_S_S_S_S_S_S_S_S_S_S_S_S_S_S_:
	.zero		1032


//--------------------- .nv.constant0._Z9rescale_TPdS_S_S_S_S_S_S_S_S_S_S_ --------------------------
	.section	.nv.constant0._Z9rescale_TPdS_S_S_S_S_S_S_S_S_S_S_,"a",@progbits
	.sectionflags	@""
	.align	4
.nv.constant0._Z9rescale_TPdS_S_S_S_S_S_S_S_S_S_S_:
	.zero		992


//--------------------- .nv.constant0._Z10Pos_periodPdS_S_S_S_S_S_S_S_Pi --------------------------
	.section	.nv.constant0._Z10Pos_periodPdS_S_S_S_S_S_S_S_Pi,"a",@progbits
	.sectionflags	@""
	.align	4
.nv.constant0._Z10Pos_periodPdS_S_S_S_S_S_S_S_Pi:
	.zero		976


//--------------------- SYMBOLS --------------------------

	.type		.nv.reservedSmem.offset0,@object
	.size		.nv.reservedSmem.offset0,0x4
